def matmul_kernel(
    a_ptr,
    b_ptr,
    c_ptr,
    M,
    N,
    K,
    stride_am,
    stride_ak,
    stride_bk,
    stride_bn,
    stride_cm,
    stride_cn,
    BLOCK_M: tl.constexpr,
    BLOCK_N: tl.constexpr,
    BLOCK_K: tl.constexpr,
    GROUP_M: tl.constexpr,
):
    pid = tl.program_id(axis=0)
    num_pid_m = tl.cdiv(M, BLOCK_M)
    num_pid_n = tl.cdiv(N, BLOCK_N)
    num_pid_in_group = GROUP_M * num_pid_n
    group_id = pid // num_pid_in_group
    first_pid_m = group_id * GROUP_M
    group_size_m = min(num_pid_m - first_pid_m, GROUP_M)
    pid_m = first_pid_m + ((pid % num_pid_in_group) % group_size_m)
    pid_n = (pid % num_pid_in_group) // group_size_m

    offs_am = (pid_m * BLOCK_M + tl.arange(0, BLOCK_M)) % M
    offs_bn = (pid_n * BLOCK_N + tl.arange(0, BLOCK_N)) % N
    offs_k = tl.arange(0, BLOCK_K)
    a_ptrs = a_ptr + offs_am[:, None] * stride_am + offs_k[None, :] * stride_ak
    b_ptrs = b_ptr + offs_k[:, None] * stride_bk + offs_bn[None, :] * stride_bn

    acc = tl.zeros((BLOCK_M, BLOCK_N), dtype=tl.float32)
    for kk in range(0, tl.cdiv(K, BLOCK_K)):
        a = tl.load(a_ptrs, mask=offs_k[None, :] < K - kk * BLOCK_K, other=0.0)
        b = tl.load(b_ptrs, mask=offs_k[:, None] < K - kk * BLOCK_K, other=0.0)
        acc = tl.dot(a, b, acc)
        a_ptrs += BLOCK_K * stride_ak
        b_ptrs += BLOCK_K * stride_bk

    c = acc.to(c_ptr.dtype.element_ty)
    offs_cm = pid_m * BLOCK_M + tl.arange(0, BLOCK_M)
    offs_cn = pid_n * BLOCK_N + tl.arange(0, BLOCK_N)
    c_ptrs = c_ptr + offs_cm[:, None] * stride_cm + offs_cn[None, :] * stride_cn
    mask = (offs_cm[:, None] < M) & (offs_cn[None, :] < N)
    tl.store(c_ptrs, c, mask=mask)

# config = {"BLOCK_K": 64, "BLOCK_M": 64, "BLOCK_N": 256, "GROUP_M": 8, "arch": "sm_100", "dtype": "fp16", "num_ctas": 2, "num_stages": 3, "num_warps": 4}
# arch = sm_100


// ===== COMPILED SASS (sm_100a) =====

	.target	sm_100a

	.elftype	@"ET_EXEC"


//--------------------- .note.nv.tkinfo           --------------------------
	.section	.note.nv.tkinfo,"",@"SHT_NOTE"
	.sectionflags	@"SHF_NOTE_NV_TKINFO"
	.tkinfo
        /*0018*/ 	.word	0x00000081
        /*0030*/ 	.string	""
        /*0030*/ 	.string	"ptxas-blackwell"
        /*0030*/ 	.string	"Cuda compilation tools, release 12.9, V12.9.86"
        /*0030*/ 	.string	"Build cuda_12.9.r12.9/compiler.36037853_0"
        /*0030*/ 	.string	"-v  -suppress-debug-info  -lineinfo  -arch sm_100a "



//--------------------- .note.nv.cuver            --------------------------
	.section	.note.nv.cuver,"",@"SHT_NOTE"
	.sectionflags	@"SHF_NOTE_NV_CUVER"
        /*0018*/ 	.short	0x0001
        /*001a*/ 	.short	0x0064
        /*001c*/ 	.short	0x0001
        /*001e*/ 	.short	0x0000
        /*0020*/ 	.short	0x0001
        /*0022*/ 	.short	0x0000


//--------------------- .nv.info                  --------------------------
	.section	.nv.info,"",@"SHT_CUDA_INFO"
	.align	4


	//----- nvinfo : EIATTR_REGCOUNT
	.align		4
        /*0000*/ 	.byte	0x04, 0x2f
        /*0002*/ 	.short	(.L_4 - .L_3)
	.align		4
.L_3:
        /*0004*/ 	.word	index@(matmul_kernel)
        /*0008*/ 	.word	0x000000ff


	//----- nvinfo : EIATTR_FRAME_SIZE
	.align		4
.L_4:
        /*000c*/ 	.byte	0x04, 0x11
        /*000e*/ 	.short	(.L_6 - .L_5)
	.align		4
.L_5:
        /*0010*/ 	.word	index@($__internal_2_$__cuda_sm10x_tcgen05_guardrail_trap_unallocated_columns_being_dealloced)
        /*0014*/ 	.word	0x00000110


	//----- nvinfo : EIATTR_FRAME_SIZE
	.align		4
.L_6:
        /*0018*/ 	.byte	0x04, 0x11
        /*001a*/ 	.short	(.L_8 - .L_7)
	.align		4
.L_7:
        /*001c*/ 	.word	index@($__internal_1_$__cuda_sm10x_tcgen05_guardrail_trap_phase_invalid_during_alloc)
        /*0020*/ 	.word	0x00000110


	//----- nvinfo : EIATTR_FRAME_SIZE
	.align		4
.L_8:
        /*0024*/ 	.byte	0x04, 0x11
        /*0026*/ 	.short	(.L_10 - .L_9)
	.align		4
.L_9:
        /*0028*/ 	.word	index@($__internal_0_$__cuda_sm10x_tcgen05_guardrail_trap_col_being_dealloced_not_returned_by_alloc)
        /*002c*/ 	.word	0x00000110


	//----- nvinfo : EIATTR_FRAME_SIZE
	.align		4
.L_10:
        /*0030*/ 	.byte	0x04, 0x11
        /*0032*/ 	.short	(.L_12 - .L_11)
	.align		4
.L_11:
        /*0034*/ 	.word	index@(matmul_kernel)
        /*0038*/ 	.word	0x00000110


	//----- nvinfo : EIATTR_MIN_STACK_SIZE
	.align		4
.L_12:
        /*003c*/ 	.byte	0x04, 0x12
        /*003e*/ 	.short	(.L_14 - .L_13)
	.align		4
.L_13:
        /*0040*/ 	.word	index@(matmul_kernel)
        /*0044*/ 	.word	0x00000110
.L_14:


//--------------------- .nv.info.matmul_kernel    --------------------------
	.section	.nv.info.matmul_kernel,"",@"SHT_CUDA_INFO"
	.sectionflags	@""
	.align	4


	//----- nvinfo : EIATTR_CUDA_API_VERSION
	.align		4
        /*0000*/ 	.byte	0x04, 0x37
        /*0002*/ 	.short	(.L_16 - .L_15)
.L_15:
        /*0004*/ 	.word	0x00000081


	//----- nvinfo : EIATTR_KPARAM_INFO
	.align		4
.L_16:
        /*0008*/ 	.byte	0x04, 0x17
        /*000a*/ 	.short	(.L_18 - .L_17)
.L_17:
        /*000c*/ 	.word	0x00000000
        /*0010*/ 	.short	0x000d
        /*0012*/ 	.short	0x0048
        /*0014*/ 	.byte	0x00, 0xf4, 0x21, 0x00


	//----- nvinfo : EIATTR_KPARAM_INFO
	.align		4
.L_18:
        /*0018*/ 	.byte	0x04, 0x17
        /*001a*/ 	.short	(.L_20 - .L_19)
.L_19:
        /*001c*/ 	.word	0x00000000
        /*0020*/ 	.short	0x000c
        /*0022*/ 	.short	0x0040
        /*0024*/ 	.byte	0x00, 0xf4, 0x21, 0x00


	//----- nvinfo : EIATTR_KPARAM_INFO
	.align		4
.L_20:
        /*0028*/ 	.byte	0x04, 0x17
        /*002a*/ 	.short	(.L_22 - .L_21)
.L_21:
        /*002c*/ 	.word	0x00000000
        /*0030*/ 	.short	0x000b
        /*0032*/ 	.short	0x0038
        /*0034*/ 	.byte	0x00, 0xf0, 0x11, 0x00


	//----- nvinfo : EIATTR_KPARAM_INFO
	.align		4
.L_22:
        /*0038*/ 	.byte	0x04, 0x17
        /*003a*/ 	.short	(.L_24 - .L_23)
.L_23:
        /*003c*/ 	.word	0x00000000
        /*0040*/ 	.short	0x000a
        /*0042*/ 	.short	0x0034
        /*0044*/ 	.byte	0x00, 0xf0, 0x11, 0x00


	//----- nvinfo : EIATTR_KPARAM_INFO
	.align		4
.L_24:
        /*0048*/ 	.byte	0x04, 0x17
        /*004a*/ 	.short	(.L_26 - .L_25)
.L_25:
        /*004c*/ 	.word	0x00000000
        /*0050*/ 	.short	0x0009
        /*0052*/ 	.short	0x0030
        /*0054*/ 	.byte	0x00, 0xf0, 0x11, 0x00


	//----- nvinfo : EIATTR_KPARAM_INFO
	.align		4
.L_26:
        /*0058*/ 	.byte	0x04, 0x17
        /*005a*/ 	.short	(.L_28 - .L_27)
.L_27:
        /*005c*/ 	.word	0x00000000
        /*0060*/ 	.short	0x0008
        /*0062*/ 	.short	0x002c
        /*0064*/ 	.byte	0x00, 0xf0, 0x11, 0x00


	//----- nvinfo : EIATTR_KPARAM_INFO
	.align		4
.L_28:
        /*0068*/ 	.byte	0x04, 0x17
        /*006a*/ 	.short	(.L_30 - .L_29)
.L_29:
        /*006c*/ 	.word	0x00000000
        /*0070*/ 	.short	0x0007
        /*0072*/ 	.short	0x0028
        /*0074*/ 	.byte	0x00, 0xf0, 0x11, 0x00


	//----- nvinfo : EIATTR_KPARAM_INFO
	.align		4
.L_30:
        /*0078*/ 	.byte	0x04, 0x17
        /*007a*/ 	.short	(.L_32 - .L_31)
.L_31:
        /*007c*/ 	.word	0x00000000
        /*0080*/ 	.short	0x0006
        /*0082*/ 	.short	0x0024
        /*0084*/ 	.byte	0x00, 0xf0, 0x11, 0x00


	//----- nvinfo : EIATTR_KPARAM_INFO
	.align		4
.L_32:
        /*0088*/ 	.byte	0x04, 0x17
        /*008a*/ 	.short	(.L_34 - .L_33)
.L_33:
        /*008c*/ 	.word	0x00000000
        /*0090*/ 	.short	0x0005
        /*0092*/ 	.short	0x0020
        /*0094*/ 	.byte	0x00, 0xf0, 0x11, 0x00


	//----- nvinfo : EIATTR_KPARAM_INFO
	.align		4
.L_34:
        /*0098*/ 	.byte	0x04, 0x17
        /*009a*/ 	.short	(.L_36 - .L_35)
.L_35:
        /*009c*/ 	.word	0x00000000
        /*00a0*/ 	.short	0x0004
        /*00a2*/ 	.short	0x001c
        /*00a4*/ 	.byte	0x00, 0xf0, 0x11, 0x00


	//----- nvinfo : EIATTR_KPARAM_INFO
	.align		4
.L_36:
        /*00a8*/ 	.byte	0x04, 0x17
        /*00aa*/ 	.short	(.L_38 - .L_37)
.L_37:
        /*00ac*/ 	.word	0x00000000
        /*00b0*/ 	.short	0x0003
        /*00b2*/ 	.short	0x0018
        /*00b4*/ 	.byte	0x00, 0xf0, 0x11, 0x00


	//----- nvinfo : EIATTR_KPARAM_INFO
	.align		4
.L_38:
        /*00b8*/ 	.byte	0x04, 0x17
        /*00ba*/ 	.short	(.L_40 - .L_39)
.L_39:
        /*00bc*/ 	.word	0x00000000
        /*00c0*/ 	.short	0x0002
        /*00c2*/ 	.short	0x0010
        /*00c4*/ 	.byte	0x00, 0xf4, 0x21, 0x00


	//----- nvinfo : EIATTR_KPARAM_INFO
	.align		4
.L_40:
        /*00c8*/ 	.byte	0x04, 0x17
        /*00ca*/ 	.short	(.L_42 - .L_41)
.L_41:
        /*00cc*/ 	.word	0x00000000
        /*00d0*/ 	.short	0x0001
        /*00d2*/ 	.short	0x0008
        /*00d4*/ 	.byte	0x00, 0xf4, 0x21, 0x00


	//----- nvinfo : EIATTR_KPARAM_INFO
	.align		4
.L_42:
        /*00d8*/ 	.byte	0x04, 0x17
        /*00da*/ 	.short	(.L_44 - .L_43)
.L_43:
        /*00dc*/ 	.word	0x00000000
        /*00e0*/ 	.short	0x0000
        /*00e2*/ 	.short	0x0000
        /*00e4*/ 	.byte	0x00, 0xf4, 0x21, 0x00


	//----- nvinfo : EIATTR_EXPLICIT_CLUSTER
	.align		4
.L_44:
        /*00e8*/ 	.byte	0x01, 0x3e
	.zero		2


	//----- nvinfo : EIATTR_CTA_PER_CLUSTER
	.align		4
        /*00ec*/ 	.byte	0x04, 0x3d
        /*00ee*/ 	.short	(.L_46 - .L_45)
.L_45:
        /*00f0*/ 	.word	0x00000002
        /*00f4*/ 	.word	0x00000001
        /*00f8*/ 	.word	0x00000001


	//----- nvinfo : EIATTR_AT_ENTRY_FRAGMENTS
	.align		4
.L_46:
        /*00fc*/ 	.byte	0x04, 0x4f
        /*00fe*/ 	.short	(.L_48 - .L_47)


	//   ....[0]....
.L_47:
        /*0100*/ 	.word	0x00000004


	//----- nvinfo : EIATTR_RESERVED_SMEM_USED
	.align		4
.L_48:
        /*0104*/ 	.byte	0x01, 0x41
	.zero		2


	//----- nvinfo : EIATTR_SPARSE_MMA_MASK
	.align		4
        /*0108*/ 	.byte	0x03, 0x50
        /*010a*/ 	.short	0x0000


	//----- nvinfo : EIATTR_TCGEN05_1CTA_USED
	.align		4
        /*010c*/ 	.byte	0x01, 0x51
	.zero		2


	//----- nvinfo : EIATTR_MAXREG_COUNT
	.align		4
        /*0110*/ 	.byte	0x03, 0x1b
        /*0112*/ 	.short	0x00ff


	//----- nvinfo : EIATTR_NUM_BARRIERS
	.align		4
        /*0114*/ 	.byte	0x02, 0x4c
        /*0116*/ 	.byte	0x01
	.zero		1


	//----- nvinfo : EIATTR_ANNOTATIONS
	.align		4
        /*0118*/ 	.byte	0x04, 0x55
        /*011a*/ 	.short	(.L_50 - .L_49)


	//   ....[0]....
.L_49:
        /*011c*/ 	.word	0x00000001
        /*0120*/ 	.byte	0xc0, 0x0b, 0x00, 0x00, 0x01, 0x00, 0x00, 0x00, 0x10, 0x10, 0x00, 0x00, 0x01, 0x00, 0x00, 0x00
        /* <DEDUP_REMOVED lines=66> */
        /*0550*/ 	.byte	0x10, 0xb3, 0x00, 0x00, 0x01, 0x00, 0x00, 0x00, 0x30, 0xb3, 0x00, 0x00


	//----- nvinfo : EIATTR_INT_WARP_WIDE_INSTR_OFFSETS
	.align		4
.L_50:
        /*055c*/ 	.byte	0x04, 0x31
        /*055e*/ 	.short	(.L_52 - .L_51)


	//   ....[0]....
.L_51:
        /*0560*/ 	.word	0x00003540


	//   ....[1]....
        /*0564*/ 	.word	0x00003550


	//   ....[2]....
        /*0568*/ 	.word	0x00005a70


	//   ....[3]....
        /*056c*/ 	.word	0x0000b820


	//   ....[4]....
        /*0570*/ 	.word	0x0000b870


	//----- nvinfo : EIATTR_COOP_GROUP_MASK_REGIDS
	.align		4
.L_52:
        /*0574*/ 	.byte	0x04, 0x29
        /*0576*/ 	.short	(.L_54 - .L_53)


	//   ....[0]....
.L_53:
        /*0578*/ 	.word	0xffffffff


	//   ....[1]....
        /*057c*/ 	.word	0xffffffff


	//   ....[2]....
        /*0580*/ 	.word	0xffffffff


	//   ....[3]....
        /*0584*/ 	.word	0xffffffff


	//----- nvinfo : EIATTR_COOP_GROUP_INSTR_OFFSETS
	.align		4
.L_54:
        /*0588*/ 	.byte	0x04, 0x28
        /*058a*/ 	.short	(.L_56 - .L_55)


	//   ....[0]....
.L_55:
        /*058c*/ 	.word	0x00000080


	//   ....[1]....
        /*0590*/ 	.word	0x00000340


	//   ....[2]....
        /*0594*/ 	.word	0x0000b6b0


	//   ....[3]....
        /*0598*/ 	.word	0x0000b920


	//----- nvinfo : EIATTR_VRC_CTA_INIT_COUNT
	.align		4
.L_56:
        /*059c*/ 	.byte	0x02, 0x4a
        /*059e*/ 	.byte	0x80
	.zero		1


	//----- nvinfo : EIATTR_MBARRIER_INSTR_OFFSETS
	.align		4
        /*05a0*/ 	.byte	0x04, 0x39
        /*05a2*/ 	.short	(.L_58 - .L_57)


	//   ....[0]....
.L_57:
        /*05a4*/ 	.word	0x00003670
        /*05a8*/ 	.word	0x000000ff
        /*05ac*/ 	.word	0x00000000
        /*05b0*/ 	.short	0x0100
        /*05b2*/ 	.byte	0x0b
	.zero		1


	//   ....[1]....
        /*05b4*/ 	.word	0x00005ac0
        /*05b8*/ 	.word	0x000000ff
        /*05bc*/ 	.word	0x0000c008
        /*05c0*/ 	.short	0x0100
        /*05c2*/ 	.byte	0x09
	.zero		1


	//   ....[2]....
        /*05c4*/ 	.word	0x000076e0
        /*05c8*/ 	.word	0x000000ff
        /*05cc*/ 	.word	0x00000000
        /*05d0*/ 	.short	0x010a
        /*05d2*/ 	.byte	0x0b
	.zero		1


	//   ....[3]....
        /*05d4*/ 	.word	0x000097c0
        /*05d8*/ 	.word	0x000000ff
        /*05dc*/ 	.word	0x00000000
        /*05e0*/ 	.short	0x010a
        /*05e2*/ 	.byte	0x0b
	.zero		1


	//   ....[4]....
        /*05e4*/ 	.word	0x000098b0
        /*05e8*/ 	.word	0x000000ff
        /*05ec*/ 	.word	0x0000c000
        /*05f0*/ 	.short	0x0108
        /*05f2*/ 	.byte	0x09
	.zero		1


	//   ....[5]....
        /*05f4*/ 	.word	0x00009910
        /*05f8*/ 	.word	0x000000ff
        /*05fc*/ 	.word	0x0000c008
        /*0600*/ 	.short	0x0108
        /*0602*/ 	.byte	0x09
	.zero		1


	//   ....[6]....
        /*0604*/ 	.word	0x0000b940
        /*0608*/ 	.word	0x000000ff
        /*060c*/ 	.word	0x00000000
        /*0610*/ 	.short	0x010a
        /*0612*/ 	.byte	0x0b
	.zero		1


	//   ....[7]....
        /*0614*/ 	.word	0x0000b970
        /*0618*/ 	.word	0x000000ff
        /*061c*/ 	.word	0x00000000
        /*0620*/ 	.short	0x010a
        /*0622*/ 	.byte	0x0b
	.zero		1


	//----- nvinfo : EIATTR_NUM_MBARRIERS
	.align		4
.L_58:
        /*0624*/ 	.byte	0x03, 0x38
        /*0626*/ 	.short	0x0002


	//----- nvinfo : EIATTR_EXIT_INSTR_OFFSETS
	.align		4
        /*0628*/ 	.byte	0x04, 0x1c
        /*062a*/ 	.short	(.L_60 - .L_59)


	//   ....[0]....
.L_59:
        /*062c*/ 	.word	0x0000b930


	//----- nvinfo : EIATTR_REQNTID
	.align		4
.L_60:
        /*0630*/ 	.byte	0x04, 0x10
        /*0632*/ 	.short	(.L_62 - .L_61)
.L_61:
        /*0634*/ 	.word	0x00000080
        /*0638*/ 	.word	0x00000001
        /*063c*/ 	.word	0x00000001


	//----- nvinfo : EIATTR_CRS_STACK_SIZE
	.align		4
.L_62:
        /*0640*/ 	.byte	0x04, 0x1e
        /*0642*/ 	.short	(.L_64 - .L_63)
.L_63:
        /*0644*/ 	.word	0x00000000


	//----- nvinfo : EIATTR_CBANK_PARAM_SIZE
	.align		4
.L_64:
        /*0648*/ 	.byte	0x03, 0x19
        /*064a*/ 	.short	0x0050


	//----- nvinfo : EIATTR_PARAM_CBANK
	.align		4
        /*064c*/ 	.byte	0x04, 0x0a
        /*064e*/ 	.short	(.L_66 - .L_65)
	.align		4
.L_65:
        /*0650*/ 	.word	index@(.nv.constant0.matmul_kernel)
        /*0654*/ 	.short	0x0380
        /*0656*/ 	.short	0x0050


	//----- nvinfo : EIATTR_SW_WAR
	.align		4
.L_66:
        /*0658*/ 	.byte	0x04, 0x36
        /*065a*/ 	.short	(.L_68 - .L_67)
.L_67:
        /*065c*/ 	.word	0x00000008
.L_68:


//--------------------- .nv.compat                --------------------------
	.section	.nv.compat,"",@"SHT_CUDA_COMPAT_INFO"
	.align	4
        /*0000*/ 	.byte	0x02, 0x02, 0x02, 0x00, 0x02, 0x05, 0x05, 0x00, 0x02, 0x03, 0x00, 0x00, 0x02, 0x06, 0x01, 0x00


//--------------------- .nv.callgraph             --------------------------
	.section	.nv.callgraph,"",@"SHT_CUDA_CALLGRAPH"
	.align	4
	.sectionentsize	8
	.align		4
        /*0000*/ 	.word	0x00000000
	.align		4
        /*0004*/ 	.word	0xffffffff
	.align		4
        /*0008*/ 	.word	0x00000000
	.align		4
        /*000c*/ 	.word	0xfffffffe
	.align		4
        /*0010*/ 	.word	0x00000000
	.align		4
        /*0014*/ 	.word	0xfffffffd
	.align		4
        /*0018*/ 	.word	0x00000000
	.align		4
        /*001c*/ 	.word	0xfffffffc


//--------------------- .text.matmul_kernel       --------------------------
	.section	.text.matmul_kernel,"ax",@progbits
	.align	128
        .global         matmul_kernel
        .type           matmul_kernel,@function
        .size           matmul_kernel,(.L_x_20 - matmul_kernel)
        .other          matmul_kernel,@"STO_CUDA_ENTRY STV_DEFAULT"
matmul_kernel:
.text.matmul_kernel:
[----:B------:R-:W0:Y:S01]  /*0000*/  LDC R1, c[0x0][0x37c] ;  /* 0x0000df00ff017b82 */ /* 0x000e220000000800 */
[----:B------:R-:W1:Y:S01]  /*0010*/  S2R R0, SR_TID.X ;  /* 0x0000000000007919 */ /* 0x000e620000002100 */
[----:B0-----:R-:W-:Y:S01]  /*0020*/  VIADD R1, R1, 0xfffffef0 ;  /* 0xfffffef001017836 */ /* 0x001fe20000000000 */
[----:B------:R-:W0:Y:S01]  /*0030*/  LDCU.64 UR20, c[0x0][0x358] ;  /* 0x00006b00ff1477ac */ /* 0x000e220008000a00 */
[----:B-1----:R-:W-:-:S13]  /*0040*/  ISETP.GE.U32.AND P0, PT, R0, 0x20, PT ;  /* 0x000000200000780c */ /* 0x002fda0003f06070 */
[----:B------:R-:W-:Y:S02]  /*0050*/  VOTEU.ANY UP0, P0 ;  /* 0x0000000000ff7886 */ /* 0x000fe40000000100 */
[----:B------:R-:W-:Y:S05]  /*0060*/  BRA.U UP0, `(.L_x_0) ;  /* 0x0000000100b87547 */ /* 0x000fea000b800000 */
[----:B------:R-:W1:Y:S01]  /*0070*/  S2UR UR6, SR_CgaCtaId ;  /* 0x00000000000679c3 */ /* 0x000e620000008800 */
[----:B------:R-:W-:Y:S01]  /*0080*/  NOP ;  /* 0x0000000000007918 */ /* 0x000fe20000000000 */
[----:B------:R-:W-:Y:S02]  /*0090*/  UMOV UR4, 0x40 ;  /* 0x0000004000047882 */ /* 0x000fe40000000000 */
[----:B-1----:R-:W-:-:S09]  /*00a0*/  ULEA UR4, UR6, UR4, 0x18 ;  /* 0x0000000406047291 */ /* 0x002fd2000f8ec0ff */
[----:B------:R-:W1:Y:S01]  /*00b0*/  LDS.U8 R0, [UR4] ;  /* 0x00000004ff007984 */ /* 0x000e620008000000 */
[----:B------:R-:W-:Y:S02]  /*00c0*/  UMOV UR4, 0x400 ;  /* 0x0000040000047882 */ /* 0x000fe40000000000 */
[----:B------:R-:W-:Y:S01]  /*00d0*/  ULEA UR4, UR6, UR4, 0x18 ;  /* 0x0000000406047291 */ /* 0x000fe2000f8ec0ff */
[----:B-1----:R-:W-:-:S13]  /*00e0*/  ISETP.NE.AND P0, PT, R0, RZ, PT ;  /* 0x000000ff0000720c */ /* 0x002fda0003f05270 */
[----:B------:R-:W-:Y:S05]  /*00f0*/  @P0 BRA `(.L_x_1) ;  /* 0x00000000007c0947 */ /* 0x000fea0003800000 */
[----:B------:R-:W-:-:S13]  /*0100*/  ELECT P0, URZ, PT ;  /* 0x0000000000ff782f */ /* 0x000fda0003800000 */
[----:B------:R-:W-:Y:S05]  /*0110*/  @!P0 BRA `(.L_x_2) ;  /* 0x0000000000848947 */ /* 0x000fea0003800000 */
[----:B------:R-:W-:Y:S01]  /*0120*/  UMOV UR5, 0x4 ;  /* 0x0000000400057882 */ /* 0x000fe20000000000 */
[----:B------:R-:W-:Y:S02]  /*0130*/  IMAD.MOV.U32 R4, RZ, RZ, 0x1 ;  /* 0x00000001ff047424 */ /* 0x000fe400078e00ff */
[----:B------:R-:W-:Y:S02]  /*0140*/  IMAD.MOV.U32 R5, RZ, RZ, 0xf ;  /* 0x0000000fff057424 */ /* 0x000fe400078e00ff */
[----:B------:R-:W-:Y:S04]  /*0150*/  DEPBAR.LE SB1, 0x36 ;  /* 0x00009d800000791a */ /* 0x000fe80000000000 */
[----:B------:R-:W1:Y:S02]  /*0160*/  UTCATOMSWS.FIND_AND_SET.ALIGN UP1, UR5, UR5 ;  /* 0x00000005000575e3 */ /* 0x000e640008020800 */
[----:B-1----:R-:W-:-:S04]  /*0170*/  PLOP3.LUT P0, PT, PT, PT, UP1, 0x80, 0x8 ;  /* 0x000000000008781c */ /* 0x002fc80003f0f018 */
[----:B------:R-:W-:-:S04]  /*0180*/  SEL R0, RZ, 0xffffffff, !P0 ;  /* 0xffffffffff007807 */ /* 0x000fc80004000000 */
[----:B------:R-:W-:Y:S01]  /*0190*/  ISETP.NE.AND P0, PT, R0, RZ, PT ;  /* 0x000000ff0000720c */ /* 0x000fe20003f05270 */
[----:B------:R-:W-:-:S12]  /*01a0*/  IMAD.U32 R0, RZ, RZ, UR5 ;  /* 0x00000005ff007e24 */ /* 0x000fd8000f8e00ff */
[----:B------:R-:W-:Y:S05]  /*01b0*/  @P0 BRA `(.L_x_3) ;  /* 0x0000000000240947 */ /* 0x000fea0003800000 */
.L_x_4:
[----:B------:R-:W-:Y:S05]  /*01c0*/  NANOSLEEP 0x64 ;  /* 0x000000640000795d */ /* 0x000fea0003800000 */
[----:B------:R-:W-:-:S05]  /*01d0*/  UMOV UR5, 0x4 ;  /* 0x0000000400057882 */ /* 0x000fca0000000000 */
[----:B------:R-:W-:Y:S04]  /*01e0*/  DEPBAR.LE SB1, 0x36 ;  /* 0x00009d800000791a */ /* 0x000fe80000000000 */
[----:B------:R-:W1:Y:S02]  /*01f0*/  UTCATOMSWS.FIND_AND_SET.ALIGN UP1, UR5, UR5 ;  /* 0x00000005000575e3 */ /* 0x000e640008020800 */
[----:B-1----:R-:W-:-:S04]  /*0200*/  PLOP3.LUT P0, PT, PT, PT, UP1, 0x80, 0x8 ;  /* 0x000000000008781c */ /* 0x002fc80003f0f018 */
[----:B------:R-:W-:-:S04]  /*0210*/  SEL R0, RZ, 0xffffffff, !P0 ;  /* 0xffffffffff007807 */ /* 0x000fc80004000000 */
[----:B------:R-:W-:Y:S01]  /*0220*/  ISETP.NE.AND P0, PT, R0, RZ, PT ;  /* 0x000000ff0000720c */ /* 0x000fe20003f05270 */
[----:B------:R-:W-:-:S12]  /*0230*/  IMAD.U32 R0, RZ, RZ, UR5 ;  /* 0x00000005ff007e24 */ /* 0x000fd8000f8e00ff */
[----:B------:R-:W-:Y:S05]  /*0240*/  @!P0 BRA `(.L_x_4) ;  /* 0xfffffffc00dc8947 */ /* 0x000fea000383ffff */
.L_x_3:
[C---:B------:R-:W-:Y:S01]  /*0250*/  VIADD R3, R0.reuse, 0x10 ;  /* 0x0000001000037836 */ /* 0x040fe20000000000 */
[----:B------:R-:W-:Y:S01]  /*0260*/  UMOV UR5, 0x50 ;  /* 0x0000005000057882 */ /* 0x000fe20000000000 */
[----:B------:R-:W-:Y:S01]  /*0270*/  SHF.L.U32 R2, R5, R0, RZ ;  /* 0x0000000005027219 */ /* 0x000fe200000006ff */
[----:B------:R-:W-:Y:S01]  /*0280*/  ULEA UR5, UR6, UR5, 0x18 ;  /* 0x0000000506057291 */ /* 0x000fe2000f8ec0ff */
[----:B------:R-:W-:Y:S01]  /*0290*/  IMAD.SHL.U32 R0, R0, 0x20, RZ ;  /* 0x0000002000007824 */ /* 0x000fe200078e00ff */
[----:B------:R-:W-:-:S04]  /*02a0*/  SHF.L.U32 R3, R4, R3, RZ ;  /* 0x0000000304037219 */ /* 0x000fc800000006ff */
[----:B------:R-:W-:-:S05]  /*02b0*/  LOP3.LUT R2, R3, R2, RZ, 0xfc, !PT ;  /* 0x0000000203027212 */ /* 0x000fca00078efcff */
[----:B------:R1:W-:Y:S04]  /*02c0*/  ATOMS.OR RZ, [UR5], R2 ;  /* 0x00000002ffff798c */ /* 0x0003e8000b000005 */
[----:B------:R1:W-:Y:S01]  /*02d0*/  STS [UR4], R0 ;  /* 0x00000000ff007988 */ /* 0x0003e20008000804 */
[----:B------:R-:W-:Y:S05]  /*02e0*/  BRA `(.L_x_2) ;  /* 0x0000000000107947 */ /* 0x000fea0003800000 */
.L_x_1:
[----:B------:R-:W-:Y:S01]  /*02f0*/  IMAD.MOV.U32 R0, RZ, RZ, -0x1 ;  /* 0xffffffffff007424 */ /* 0x000fe200078e00ff */
[----:B------:R-:W-:-:S04]  /*0300*/  MOV R2, 0x330 ;  /* 0x0000033000027802 */ /* 0x000fc80000000f00 */
[----:B------:R1:W-:Y:S03]  /*0310*/  STS [UR4], R0 ;  /* 0x00000000ff007988 */ /* 0x0003e60008000804 */
[----:B01----:R-:W-:Y:S05]  /*0320*/  CALL.REL.NOINC `($__internal_1_$__cuda_sm10x_tcgen05_guardrail_trap_phase_invalid_during_alloc) ;  /* 0x000000b400a87944 */ /* 0x003fea0003c00000 */
.L_x_2:
[----:B------:R-:W-:Y:S05]  /*0330*/  WARPSYNC.ALL ;  /* 0x0000000000007948 */ /* 0x000fea0003800000 */
[----:B------:R-:W-:Y:S01]  /*0340*/  NOP ;  /* 0x0000000000007918 */ /* 0x000fe20000000000 */
.L_x_0:
[----:B------:R-:W2:Y:S08]  /*0350*/  LDC.64 R18, c[0x0][0x398] ;  /* 0x0000e600ff127b82 */ /* 0x000eb00000000a00 */
[----:B------:R-:W3:Y:S02]  /*0360*/  S2UR UR5, SR_CgaSize ;  /* 0x00000000000579c3 */ /* 0x000ee40000008a00 */
[----:B---3--:R-:W-:-:S12]  /*0370*/  UIMAD UR5, UR5, -0xa0, URZ ;  /* 0xffffff60050578a4 */ /* 0x008fd8000f8e02ff */
[----:B------:R-:W3:Y:S01]  /*0380*/  LDCU UR5, c[0x0][UR5+0x2b0] ;  /* 0x00005600050577ac */ /* 0x000ee20008000800 */
[----:B------:R-:W4:Y:S01]  /*0390*/  S2R R173, SR_TID.X ;  /* 0x0000000000ad7919 */ /* 0x000f220000002100 */
[----:B------:R-:W-:Y:S01]  /*03a0*/  PRMT R194, RZ, 0x7610, R194 ;  /* 0x00007610ffc27816 */ /* 0x000fe200000000c2 */
[----:B------:R-:W-:Y:S01]  /*03b0*/  UMOV UR9, 0x400 ;  /* 0x0000040000097882 */ /* 0x000fe20000000000 */
[----:B------:R-:W1:Y:S01]  /*03c0*/  LDCU.128 UR16, c[0x0][0x380] ;  /* 0x00007000ff1077ac */ /* 0x000e620008000c00 */
[----:B------:R-:W5:Y:S01]  /*03d0*/  S2UR UR4, SR_CTAID.X ;  /* 0x00000000000479c3 */ /* 0x000f620000002500 */
[----:B------:R-:W-:-:S07]  /*03e0*/  UMOV UR6, 0x1 ;  /* 0x0000000100067882 */ /* 0x000fce0000000000 */
[----:B------:R-:W0:Y:S01]  /*03f0*/  LDC.64 R22, c[0x0][0x3a0] ;  /* 0x0000e800ff167b82 */ /* 0x000e220000000a00 */
[----:B-12---:R-:W-:Y:S01]  /*0400*/  VIADD R0, R19, 0xff ;  /* 0x000000ff13007836 */ /* 0x006fe20000000000 */
[----:B------:R-:W-:-:S06]  /*0410*/  ISETP.NE.AND P3, PT, R18, RZ, PT ;  /* 0x000000ff1200720c */ /* 0x000fcc0003f65270 */
[----:B------:R-:W1:Y:S01]  /*0420*/  LDC.64 R20, c[0x0][0x3a8] ;  /* 0x0000ea00ff147b82 */ /* 0x000e620000000a00 */
[----:B------:R-:W-:Y:S02]  /*0430*/  SHF.R.S32.HI R3, RZ, 0x1f, R0 ;  /* 0x0000001fff037819 */ /* 0x000fe40000011400 */
[----:B-----5:R-:W-:Y:S02]  /*0440*/  I2FP.F32.U32 R5, UR4 ;  /* 0x0000000400057c45 */ /* 0x020fe40008201000 */
[----:B------:R-:W-:Y:S02]  /*0450*/  LEA.HI R3, R3, R0, RZ, 0x8 ;  /* 0x0000000003037211 */ /* 0x000fe400078f40ff */
[----:B----4-:R-:W-:Y:S01]  /*0460*/  SHF.R.U32.HI R85, RZ, 0x6, R173 ;  /* 0x00000006ff557819 */ /* 0x010fe200000116ad */
[----:B---3--:R-:W-:Y:S01]  /*0470*/  FMUL R5, R5, UR5 ;  /* 0x0000000505057c20 */ /* 0x008fe20008400000 */
[----:B------:R-:W-:Y:S01]  /*0480*/  SHF.R.S32.HI R3, RZ, 0x8, R3 ;  /* 0x00000008ff037819 */ /* 0x000fe20000011403 */
[----:B------:R-:W2:Y:S01]  /*0490*/  S2UR UR5, SR_CgaCtaId ;  /* 0x00000000000579c3 */ /* 0x000ea20000008800 */
[----:B------:R-:W-:Y:S01]  /*04a0*/  SGXT.U32 R85, R85, 0x1 ;  /* 0x000000015555781a */ /* 0x000fe20000000000 */
[----:B0-----:R-:W-:Y:S01]  /*04b0*/  VIADD R234, R22, 0x3f ;  /* 0x0000003f16ea7836 */ /* 0x001fe20000000000 */
[----:B------:R-:W-:Y:S01]  /*04c0*/  LOP3.LUT R215, R173, 0x3f, RZ, 0xc0, !PT ;  /* 0x0000003fadd77812 */ /* 0x000fe200078ec0ff */
[----:B------:R-:W-:Y:S01]  /*04d0*/  IMAD.SHL.U32 R4, R3, 0x8, RZ ;  /* 0x0000000803047824 */ /* 0x000fe200078e00ff */
[----:B------:R-:W-:Y:S01]  /*04e0*/  F2I.U32.TRUNC.NTZ R5, R5 ;  /* 0x0000000500057305 */ /* 0x000fe2000020f000 */
[----:B------:R-:W-:-:S03]  /*04f0*/  SHF.R.U32.HI R212, RZ, 0x5, R173 ;  /* 0x00000005ffd47819 */ /* 0x000fc600000116ad */
[----:B------:R-:W-:Y:S01]  /*0500*/  IABS R7, R4 ;  /* 0x0000000400077213 */ /* 0x000fe20000000000 */
[----:B-1----:R-:W-:-:S03]  /*0510*/  IMAD R33, R85, R20, RZ ;  /* 0x0000001455217224 */ /* 0x002fc600078e02ff */
[----:B------:R-:W0:Y:S01]  /*0520*/  I2F.RP R0, R7 ;  /* 0x0000000700007306 */ /* 0x000e220000209400 */
[----:B------:R-:W-:-:S04]  /*0530*/  IMAD R31, R20, 0x2, R33 ;  /* 0x00000002141f7824 */ /* 0x000fc800078e0221 */
[----:B------:R-:W-:Y:S01]  /*0540*/  IMAD R169, R20, 0x2, R31 ;  /* 0x0000000214a97824 */ /* 0x000fe200078e021f */
[----:B--2---:R-:W-:Y:S02]  /*0550*/  USHF.L.U32 UR4, UR5, 0x7, URZ ;  /* 0x0000000705047899 */ /* 0x004fe400080006ff */
[----:B------:R-:W-:Y:S01]  /*0560*/  ULEA UR9, UR5, UR9, 0x18 ;  /* 0x0000000905097291 */ /* 0x000fe2000f8ec0ff */
[----:B0-----:R-:W0:Y:S01]  /*0570*/  MUFU.RCP R0, R0 ;  /* 0x0000000000007308 */ /* 0x001e220000001000 */
[----:B------:R-:W-:Y:S02]  /*0580*/  ULOP3.LUT UR4, UR4, 0x80, URZ, 0xc0, !UPT ;  /* 0x0000008004047892 */ /* 0x000fe4000f8ec0ff */
[----:B------:R-:W-:Y:S01]  /*0590*/  UIADD3 UR11, UPT, UPT, UR9, 0xc000, URZ ;  /* 0x0000c000090b7890 */ /* 0x000fe2000fffe0ff */
[----:B0-----:R-:W-:Y:S01]  /*05a0*/  VIADD R2, R0, 0xffffffe ;  /* 0x0ffffffe00027836 */ /* 0x001fe20000000000 */
[----:B------:R-:W-:-:S03]  /*05b0*/  IABS R0, R5 ;  /* 0x0000000500007213 */ /* 0x000fc60000000000 */
[----:B------:R0:W1:Y:S02]  /*05c0*/  F2I.FTZ.U32.TRUNC.NTZ R3, R2 ;  /* 0x0000000200037305 */ /* 0x000064000021f000 */
[----:B0-----:R-:W-:Y:S02]  /*05d0*/  IMAD.MOV.U32 R2, RZ, RZ, RZ ;  /* 0x000000ffff027224 */ /* 0x001fe400078e00ff */
[----:B-1----:R-:W-:-:S04]  /*05e0*/  IMAD.MOV R6, RZ, RZ, -R3 ;  /* 0x000000ffff067224 */ /* 0x002fc800078e0a03 */
[----:B------:R-:W-:Y:S01]  /*05f0*/  IMAD R9, R6, R7, RZ ;  /* 0x0000000706097224 */ /* 0x000fe200078e02ff */
[----:B------:R-:W-:-:S03]  /*0600*/  IABS R6, R4 ;  /* 0x0000000400067213 */ /* 0x000fc60000000000 */
[----:B------:R-:W-:-:S04]  /*0610*/  IMAD.HI.U32 R3, R3, R9, R2 ;  /* 0x0000000903037227 */ /* 0x000fc800078e0002 */
[----:B------:R-:W-:Y:S02]  /*0620*/  IMAD.MOV R2, RZ, RZ, -R6 ;  /* 0x000000ffff027224 */ /* 0x000fe400078e0a06 */
[----:B------:R-:W-:-:S04]  /*0630*/  IMAD.HI.U32 R3, R3, R0, RZ ;  /* 0x0000000003037227 */ /* 0x000fc800078e00ff */
[----:B------:R-:W-:Y:S01]  /*0640*/  IMAD R0, R3, R2, R0 ;  /* 0x0000000203007224 */ /* 0x000fe200078e0200 */
[----:B------:R-:W-:Y:S04]  /*0650*/  BAR.SYNC.DEFER_BLOCKING 0x0 ;  /* 0x0000000000007b1d */ /* 0x000fe80000010000 */
[----:B------:R-:W-:-:S13]  /*0660*/  ISETP.GT.U32.AND P1, PT, R7, R0, PT ;  /* 0x000000000700720c */ /* 0x000fda0003f24070 */
[----:B------:R-:W-:Y:S02]  /*0670*/  @!P1 IMAD.IADD R0, R0, 0x1, -R7 ;  /* 0x0000000100009824 */ /* 0x000fe400078e0a07 */
[----:B------:R-:W-:Y:S01]  /*0680*/  @!P1 VIADD R3, R3, 0x1 ;  /* 0x0000000103039836 */ /* 0x000fe20000000000 */
[----:B------:R-:W-:Y:S02]  /*0690*/  ISETP.NE.AND P1, PT, R4, RZ, PT ;  /* 0x000000ff0400720c */ /* 0x000fe40003f25270 */
[----:B------:R-:W-:Y:S02]  /*06a0*/  ISETP.GE.U32.AND P0, PT, R0, R7, PT ;  /* 0x000000070000720c */ /* 0x000fe40003f06070 */
[----:B------:R-:W-:Y:S02]  /*06b0*/  LOP3.LUT R0, R5, R4, RZ, 0x3c, !PT ;  /* 0x0000000405007212 */ /* 0x000fe400078e3cff */
[----:B------:R-:W-:Y:S02]  /*06c0*/  IABS R7, R19 ;  /* 0x0000001300077213 */ /* 0x000fe40000000000 */
[----:B------:R-:W-:Y:S01]  /*06d0*/  ISETP.GE.AND P2, PT, R0, RZ, PT ;  /* 0x000000ff0000720c */ /* 0x000fe20003f46270 */
[----:B------:R-:W-:-:S06]  /*06e0*/  VIADD R0, R18, 0x3f ;  /* 0x0000003f12007836 */ /* 0x000fcc0000000000 */
[----:B------:R-:W-:-:S04]  /*06f0*/  @P0 VIADD R3, R3, 0x1 ;  /* 0x0000000103030836 */ /* 0x000fc80000000000 */
[----:B------:R-:W-:Y:S01]  /*0700*/  IMAD.MOV.U32 R2, RZ, RZ, R3 ;  /* 0x000000ffff027224 */ /* 0x000fe200078e0003 */
[----:B------:R-:W-:-:S03]  /*0710*/  SHF.R.S32.HI R3, RZ, 0x1f, R0 ;  /* 0x0000001fff037819 */ /* 0x000fc60000011400 */
[----:B------:R-:W-:Y:S01]  /*0720*/  @!P2 IMAD.MOV R2, RZ, RZ, -R2 ;  /* 0x000000ffff02a224 */ /* 0x000fe200078e0a02 */
[----:B------:R-:W-:Y:S02]  /*0730*/  @!P1 LOP3.LUT R2, RZ, R4, RZ, 0x33, !PT ;  /* 0x00000004ff029212 */ /* 0x000fe400078e33ff */
[----:B------:R-:W-:-:S03]  /*0740*/  LEA.HI R3, R3, R0, RZ, 0x6 ;  /* 0x0000000003037211 */ /* 0x000fc600078f30ff */
[----:B------:R-:W-:Y:S02]  /*0750*/  IMAD.SHL.U32 R11, R2, 0x8, RZ ;  /* 0x00000008020b7824 */ /* 0x000fe400078e00ff */
[----:B------:R-:W-:-:S03]  /*0760*/  IMAD.MOV R2, RZ, RZ, -R2 ;  /* 0x000000ffff027224 */ /* 0x000fc600078e0a02 */
[----:B------:R-:W-:Y:S01]  /*0770*/  LEA.HI.SX32 R3, R3, -R11, 0x1a ;  /* 0x8000000b03037211 */ /* 0x000fe200078fd2ff */
[----:B------:R-:W-:Y:S02]  /*0780*/  IMAD R10, R4, R2, R5 ;  /* 0x00000002040a7224 */ /* 0x000fe400078e0205 */
[----:B------:R-:W-:Y:S01]  /*0790*/  IMAD.MOV.U32 R2, RZ, RZ, RZ ;  /* 0x000000ffff027224 */ /* 0x000fe200078e00ff */
[----:B------:R-:W-:Y:S02]  /*07a0*/  VIMNMX R13, PT, PT, R3, 0x8, PT ;  /* 0x00000008030d7848 */ /* 0x000fe40003fe0100 */
[----:B------:R-:W-:Y:S02]  /*07b0*/  IABS R4, R10 ;  /* 0x0000000a00047213 */ /* 0x000fe40000000000 */
[----:B------:R-:W-:-:S04]  /*07c0*/  IABS R9, R13 ;  /* 0x0000000d00097213 */ /* 0x000fc80000000000 */
[----:B------:R-:W0:Y:S08]  /*07d0*/  I2F.RP R0, R9 ;  /* 0x0000000900007306 */ /* 0x000e300000209400 */
[----:B0-----:R-:W0:Y:S02]  /*07e0*/  MUFU.RCP R0, R0 ;  /* 0x0000000000007308 */ /* 0x001e240000001000 */
[----:B0-----:R-:W-:-:S06]  /*07f0*/  VIADD R3, R0, 0xffffffe ;  /* 0x0ffffffe00037836 */ /* 0x001fcc0000000000 */
[----:B------:R-:W0:Y:S02]  /*0800*/  F2I.FTZ.U32.TRUNC.NTZ R3, R3 ;  /* 0x0000000300037305 */ /* 0x000e24000021f000 */
[----:B0-----:R-:W-:-:S04]  /*0810*/  IMAD.MOV R6, RZ, RZ, -R3 ;  /* 0x000000ffff067224 */ /* 0x001fc800078e0a03 */
[----:B------:R-:W-:Y:S01]  /*0820*/  IMAD R5, R6, R9, RZ ;  /* 0x0000000906057224 */ /* 0x000fe200078e02ff */
[----:B------:R-:W-:-:S03]  /*0830*/  IABS R6, R13 ;  /* 0x0000000d00067213 */ /* 0x000fc60000000000 */
[----:B------:R-:W-:-:S04]  /*0840*/  IMAD.HI.U32 R2, R3, R5, R2 ;  /* 0x0000000503027227 */ /* 0x000fc800078e0002 */
[----:B------:R-:W-:Y:S02]  /*0850*/  IMAD.MOV.U32 R3, RZ, RZ, R7 ;  /* 0x000000ffff037224 */ /* 0x000fe400078e0007 */
[----:B------:R-:W-:Y:S02]  /*0860*/  IMAD.MOV.U32 R5, RZ, RZ, R4 ;  /* 0x000000ffff057224 */ /* 0x000fe400078e0004 */
[----:B------:R-:W-:Y:S01]  /*0870*/  IMAD.MOV R4, RZ, RZ, -R6 ;  /* 0x000000ffff047224 */ /* 0x000fe200078e0a06 */
[----:B------:R-:W-:Y:S01]  /*0880*/  IABS R6, R18 ;  /* 0x0000001200067213 */ /* 0x000fe20000000000 */
[----:B------:R-:W0:Y:S01]  /*0890*/  I2F.RP R7, R3 ;  /* 0x0000000300077306 */ /* 0x000e220000209400 */
[----:B------:R-:W-:-:S04]  /*08a0*/  IMAD.HI.U32 R0, R2, R5, RZ ;  /* 0x0000000502007227 */ /* 0x000fc800078e00ff */
[----:B------:R-:W-:Y:S02]  /*08b0*/  IMAD.MOV.U32 R2, RZ, RZ, R6 ;  /* 0x000000ffff027224 */ /* 0x000fe400078e0006 */
[----:B------:R-:W-:Y:S02]  /*08c0*/  IMAD R4, R0, R4, R5 ;  /* 0x0000000400047224 */ /* 0x000fe400078e0205 */
[----:B------:R-:W1:Y:S03]  /*08d0*/  I2F.RP R6, R2 ;  /* 0x0000000200067306 */ /* 0x000e660000209400 */
[----:B------:R-:W-:-:S05]  /*08e0*/  ISETP.GT.U32.AND P1, PT, R9, R4, PT ;  /* 0x000000040900720c */ /* 0x000fca0003f24070 */
[----:B0-----:R-:W0:Y:S08]  /*08f0*/  MUFU.RCP R7, R7 ;  /* 0x0000000700077308 */ /* 0x001e300000001000 */
[----:B-1----:R-:W1:Y:S01]  /*0900*/  MUFU.RCP R6, R6 ;  /* 0x0000000600067308 */ /* 0x002e620000001000 */
[----:B------:R-:W-:Y:S02]  /*0910*/  @!P1 IMAD.IADD R4, R4, 0x1, -R9 ;  /* 0x0000000104049824 */ /* 0x000fe400078e0a09 */
[----:B------:R-:W-:Y:S01]  /*0920*/  @!P1 VIADD R0, R0, 0x1 ;  /* 0x0000000100009836 */ /* 0x000fe20000000000 */
[----:B------:R-:W-:-:S02]  /*0930*/  ISETP.NE.AND P1, PT, R13, RZ, PT ;  /* 0x000000ff0d00720c */ /* 0x000fc40003f25270 */
[----:B------:R-:W-:Y:S02]  /*0940*/  ISETP.GE.U32.AND P0, PT, R4, R9, PT ;  /* 0x000000090400720c */ /* 0x000fe40003f06070 */
[----:B------:R-:W-:Y:S01]  /*0950*/  LOP3.LUT R4, R10, R13, RZ, 0x3c, !PT ;  /* 0x0000000d0a047212 */ /* 0x000fe200078e3cff */
[----:B0-----:R-:W-:-:S03]  /*0960*/  VIADD R5, R7, 0xffffffe ;  /* 0x0ffffffe07057836 */ /* 0x001fc60000000000 */
[----:B------:R-:W-:-:S03]  /*0970*/  ISETP.GE.AND P2, PT, R4, RZ, PT ;  /* 0x000000ff0400720c */ /* 0x000fc60003f46270 */
[----:B------:R-:W0:Y:S01]  /*0980*/  F2I.FTZ.U32.TRUNC.NTZ R5, R5 ;  /* 0x0000000500057305 */ /* 0x000e22000021f000 */
[----:B-1----:R-:W-:-:S03]  /*0990*/  VIADD R7, R6, 0xffffffe ;  /* 0x0ffffffe06077836 */ /* 0x002fc60000000000 */
[----:B------:R-:W-:-:S04]  /*09a0*/  @P0 VIADD R0, R0, 0x1 ;  /* 0x0000000100000836 */ /* 0x000fc80000000000 */
[----:B------:R-:W-:Y:S01]  /*09b0*/  IMAD.MOV.U32 R8, RZ, RZ, R0 ;  /* 0x000000ffff087224 */ /* 0x000fe200078e0000 */
[----:B------:R-:W1:Y:S03]  /*09c0*/  F2I.FTZ.U32.TRUNC.NTZ R7, R7 ;  /* 0x0000000700077305 */ /* 0x000e66000021f000 */
[----:B------:R-:W-:Y:S01]  /*09d0*/  @!P2 IMAD.MOV R8, RZ, RZ, -R8 ;  /* 0x000000ffff08a224 */ /* 0x000fe200078e0a08 */
[----:B------:R-:W-:Y:S01]  /*09e0*/  @!P1 LOP3.LUT R8, RZ, R13, RZ, 0x33, !PT ;  /* 0x0000000dff089212 */ /* 0x000fe200078e33ff */
[----:B0-----:R-:W-:-:S03]  /*09f0*/  IMAD.MOV R4, RZ, RZ, -R5 ;  /* 0x000000ffff047224 */ /* 0x001fc600078e0a05 */
[----:B------:R-:W-:Y:S01]  /*0a00*/  LEA R0, R8, UR4, 0x8 ;  /* 0x0000000408007c11 */ /* 0x000fe2000f8e40ff */
[----:B------:R-:W-:Y:S02]  /*0a10*/  IMAD.MOV R8, RZ, RZ, -R8 ;  /* 0x000000ffff087224 */ /* 0x000fe400078e0a08 */
[----:B------:R-:W-:Y:S01]  /*0a20*/  IMAD R9, R4, R3, RZ ;  /* 0x0000000304097224 */ /* 0x000fe200078e02ff */
[----:B------:R-:W-:Y:S01]  /*0a30*/  LOP3.LUT R0, R0, R85, RZ, 0xfc, !PT ;  /* 0x0000005500007212 */ /* 0x000fe200078efcff */
[----:B------:R-:W-:Y:S02]  /*0a40*/  IMAD.MOV.U32 R4, RZ, RZ, RZ ;  /* 0x000000ffff047224 */ /* 0x000fe400078e00ff */
[----:B-1----:R-:W-:Y:S01]  /*0a50*/  IMAD.MOV R6, RZ, RZ, -R7 ;  /* 0x000000ffff067224 */ /* 0x002fe200078e0a07 */
[----:B------:R-:W-:Y:S01]  /*0a60*/  IABS R162, R0 ;  /* 0x0000000000a27213 */ /* 0x000fe20000000000 */
[----:B------:R-:W-:Y:S01]  /*0a70*/  IMAD.HI.U32 R4, R5, R9, R4 ;  /* 0x0000000905047227 */ /* 0x000fe200078e0004 */
[----:B------:R-:W-:-:S02]  /*0a80*/  LOP3.LUT R147, R0, 0x6, RZ, 0xfc, !PT ;  /* 0x0000000600937812 */ /* 0x000fc400078efcff */
[----:B------:R-:W-:Y:S01]  /*0a90*/  LOP3.LUT R137, R0, 0x10, RZ, 0xfc, !PT ;  /* 0x0000001000897812 */ /* 0x000fe200078efcff */
[----:B------:R-:W-:Y:S01]  /*0aa0*/  IMAD.MOV.U32 R9, RZ, RZ, R6 ;  /* 0x000000ffff097224 */ /* 0x000fe200078e0006 */
[----:B------:R-:W-:Y:S01]  /*0ab0*/  IABS R160, R147 ;  /* 0x0000009300a07213 */ /* 0x000fe20000000000 */
[----:B------:R-:W-:Y:S01]  /*0ac0*/  IMAD.HI.U32 R5, R4, R162, RZ ;  /* 0x000000a204057227 */ /* 0x000fe200078e00ff */
[----:B------:R-:W-:Y:S02]  /*0ad0*/  IABS R156, R137 ;  /* 0x00000089009c7213 */ /* 0x000fe40000000000 */
[C---:B------:R-:W-:Y:S01]  /*0ae0*/  LOP3.LUT R127, R0.reuse, 0x1a, RZ, 0xfc, !PT ;  /* 0x0000001a007f7812 */ /* 0x040fe200078efcff */
[----:B------:R-:W-:Y:S01]  /*0af0*/  IMAD R9, R9, R2, RZ ;  /* 0x0000000209097224 */ /* 0x000fe200078e02ff */
[C---:B------:R-:W-:Y:S01]  /*0b00*/  LOP3.LUT R117, R0.reuse, 0x24, RZ, 0xfc, !PT ;  /* 0x0000002400757812 */ /* 0x040fe200078efcff */
[----:B------:R-:W-:Y:S01]  /*0b10*/  IMAD.MOV.U32 R6, RZ, RZ, RZ ;  /* 0x000000ffff067224 */ /* 0x000fe200078e00ff */
[----:B------:R-:W-:Y:S01]  /*0b20*/  IABS R146, R127 ;  /* 0x0000007f00927213 */ /* 0x000fe20000000000 */
[----:B------:R-:W-:Y:S01]  /*0b30*/  IMAD R8, R13, R8, R10 ;  /* 0x000000080d087224 */ /* 0x000fe200078e020a */
[----:B------:R-:W-:Y:S01]  /*0b40*/  IABS R136, R117 ;  /* 0x0000007500887213 */ /* 0x000fe20000000000 */
[----:B------:R-:W-:Y:S01]  /*0b50*/  IMAD.MOV R10, RZ, RZ, -R5 ;  /* 0x000000ffff0a7224 */ /* 0x000fe200078e0a05 */
[C---:B------:R-:W-:Y:S01]  /*0b60*/  LOP3.LUT R151, R0.reuse, 0x2, RZ, 0xfc, !PT ;  /* 0x0000000200977812 */ /* 0x040fe200078efcff */
[----:B------:R-:W-:Y:S01]  /*0b70*/  IMAD.HI.U32 R5, R7, R9, R6 ;  /* 0x0000000907057227 */ /* 0x000fe200078e0006 */
[----:B------:R-:W-:-:S02]  /*0b80*/  LOP3.LUT R107, R0, 0x2e, RZ, 0xfc, !PT ;  /* 0x0000002e006b7812 */ /* 0x000fc400078efcff */
[----:B------:R-:W-:Y:S01]  /*0b90*/  IABS R32, R151 ;  /* 0x0000009700207213 */ /* 0x000fe20000000000 */
[----:B------:R-:W-:Y:S01]  /*0ba0*/  IMAD.HI.U32 R9, R4, R160, RZ ;  /* 0x000000a004097227 */ /* 0x000fe200078e00ff */
[----:B------:R-:W-:Y:S01]  /*0bb0*/  IABS R126, R107 ;  /* 0x0000006b007e7213 */ /* 0x000fe20000000000 */
[----:B------:R-:W-:Y:S01]  /*0bc0*/  STL [R1+0xc8], R151 ;  /* 0x0000c89701007387 */ /* 0x000fe20000100800 */
[C---:B------:R-:W-:Y:S01]  /*0bd0*/  LOP3.LUT R141, R0.reuse, 0xc, RZ, 0xfc, !PT ;  /* 0x0000000c008d7812 */ /* 0x040fe200078efcff */
[----:B------:R-:W-:Y:S01]  /*0be0*/  IMAD.MOV R9, RZ, RZ, -R9 ;  /* 0x000000ffff097224 */ /* 0x000fe200078e0a09 */
[----:B------:R-:W-:Y:S01]  /*0bf0*/  LOP3.LUT R97, R0, 0x38, RZ, 0xfc, !PT ;  /* 0x0000003800617812 */ /* 0x000fe200078efcff */
[----:B------:R-:W-:Y:S01]  /*0c00*/  IMAD.HI.U32 R7, R4, R32, RZ ;  /* 0x0000002004077227 */ /* 0x000fe200078e00ff */
[----:B------:R-:W-:Y:S02]  /*0c10*/  IABS R154, R141 ;  /* 0x0000008d009a7213 */ /* 0x000fe40000000000 */
[----:B------:R-:W-:Y:S01]  /*0c20*/  IABS R112, R97 ;  /* 0x0000006100707213 */ /* 0x000fe20000000000 */
[----:B------:R-:W-:Y:S01]  /*0c30*/  IMAD R160, R3, R9, R160 ;  /* 0x0000000903a07224 */ /* 0x000fe200078e02a0 */
[----:B------:R-:W-:Y:S01]  /*0c40*/  LOP3.LUT R131, R0, 0x16, RZ, 0xfc, !PT ;  /* 0x0000001600837812 */ /* 0x000fe200078efcff */
[----:B------:R-:W-:Y:S01]  /*0c50*/  IMAD.HI.U32 R9, R4, R156, RZ ;  /* 0x0000009c04097227 */ /* 0x000fe200078e00ff */
[----:B------:R-:W-:-:S02]  /*0c60*/  LOP3.LUT R93, R0, 0x42, RZ, 0xfc, !PT ;  /* 0x00000042005d7812 */ /* 0x000fc400078efcff */
[----:B------:R-:W-:Y:S01]  /*0c70*/  IABS R144, R131 ;  /* 0x0000008300907213 */ /* 0x000fe20000000000 */
[----:B------:R-:W-:Y:S01]  /*0c80*/  IMAD.MOV R9, RZ, RZ, -R9 ;  /* 0x000000ffff097224 */ /* 0x000fe200078e0a09 */
[----:B------:R-:W-:Y:S01]  /*0c90*/  IABS R104, R93 ;  /* 0x0000005d00687213 */ /* 0x000fe20000000000 */
[----:B------:R-:W-:Y:S01]  /*0ca0*/  IMAD.MOV R7, RZ, RZ, -R7 ;  /* 0x000000ffff077224 */ /* 0x000fe200078e0a07 */
[C---:B------:R-:W-:Y:S01]  /*0cb0*/  LOP3.LUT R121, R0.reuse, 0x20, RZ, 0xfc, !PT ;  /* 0x0000002000797812 */ /* 0x040fe200078efcff */
[C---:B------:R-:W-:Y:S01]  /*0cc0*/  IMAD R156, R3.reuse, R9, R156 ;  /* 0x00000009039c7224 */ /* 0x040fe200078e029c */
[----:B------:R-:W-:Y:S01]  /*0cd0*/  LOP3.LUT R75, R0, 0x4c, RZ, 0xfc, !PT ;  /* 0x0000004c004b7812 */ /* 0x000fe200078efcff */
[----:B------:R-:W-:Y:S01]  /*0ce0*/  IMAD.HI.U32 R9, R4, R146, RZ ;  /* 0x0000009204097227 */ /* 0x000fe200078e00ff */
[----:B------:R-:W-:Y:S02]  /*0cf0*/  IABS R134, R121 ;  /* 0x0000007900867213 */ /* 0x000fe40000000000 */
[----:B------:R-:W-:Y:S01]  /*0d00*/  IABS R90, R75 ;  /* 0x0000004b005a7213 */ /* 0x000fe20000000000 */
[----:B------:R-:W-:Y:S01]  /*0d10*/  IMAD.MOV R9, RZ, RZ, -R9 ;  /* 0x000000ffff097224 */ /* 0x000fe200078e0a09 */
[C---:B------:R-:W-:Y:S01]  /*0d20*/  LOP3.LUT R111, R0.reuse, 0x2a, RZ, 0xfc, !PT ;  /* 0x0000002a006f7812 */ /* 0x040fe200078efcff */
[C---:B------:R-:W-:Y:S01]  /*0d30*/  IMAD R32, R3.reuse, R7, R32 ;  /* 0x0000000703207224 */ /* 0x040fe200078e0220 */
[----:B------:R-:W-:Y:S01]  /*0d40*/  LOP3.LUT R65, R0, 0x56, RZ, 0xfc, !PT ;  /* 0x0000005600417812 */ /* 0x000fe200078efcff */
[----:B------:R-:W-:Y:S01]  /*0d50*/  IMAD R146, R3, R9, R146 ;  /* 0x0000000903927224 */ /* 0x000fe200078e0292 */
[----:B------:R-:W-:Y:S01]  /*0d60*/  IABS R124, R111 ;  /* 0x0000006f007c7213 */ /* 0x000fe20000000000 */
[----:B------:R-:W-:Y:S01]  /*0d70*/  IMAD.HI.U32 R9, R4, R136, RZ ;  /* 0x0000008804097227 */ /* 0x000fe200078e00ff */
[----:B------:R-:W-:-:S02]  /*0d80*/  IABS R66, R65 ;  /* 0x0000004100427213 */ /* 0x000fc40000000000 */
        /* <DEDUP_REMOVED lines=22> */
[----:B------:R-:W-:Y:S01]  /*0ef0*/  IMAD R154, R3, R7, R154 ;  /* 0x00000007039a7224 */ /* 0x000fe200078e029a */
[----:B------:R-:W-:Y:S01]  /*0f00*/  LOP3.LUT R39, R0, 0x72, RZ, 0xfc, !PT ;  /* 0x0000007200277812 */ /* 0x000fe200078efcff */
[----:B------:R-:W-:Y:S01]  /*0f10*/  IMAD.HI.U32 R7, R4, R144, RZ ;  /* 0x0000009004077227 */ /* 0x000fe200078e00ff */
[----:B------:R-:W-:-:S02]  /*0f20*/  IABS R50, R35 ;  /* 0x0000002300327213 */ /* 0x000fc40000000000 */
[----:B------:R-:W-:Y:S01]  /*0f30*/  IABS R78, R39 ;  /* 0x00000027004e7213 */ /* 0x000fe20000000000 */
[C---:B------:R-:W-:Y:S01]  /*0f40*/  IMAD R112, R3.reuse, R9, R112 ;  /* 0x0000000903707224 */ /* 0x040fe200078e0270 */
[----:B------:R-:W-:Y:S01]  /*0f50*/  LOP3.LUT R149, R0, 0x4, RZ, 0xfc, !PT ;  /* 0x0000000400957812 */ /* 0x000fe200078efcff */
[----:B------:R-:W-:Y:S01]  /*0f60*/  IMAD.HI.U32 R9, R4, R104, RZ ;  /* 0x0000006804097227 */ /* 0x000fe200078e00ff */
[C---:B------:R-:W-:Y:S02]  /*0f70*/  LOP3.LUT R36, R0.reuse, 0x7e, RZ, 0xfc, !PT ;  /* 0x0000007e00247812 */ /* 0x040fe400078efcff */
        /* <DEDUP_REMOVED lines=8> */
[----:B------:R-:W-:Y:S01]  /*1000*/  IABS R30, R145 ;  /* 0x00000091001e7213 */ /* 0x000fe20000000000 */
[----:B------:R-:W-:Y:S01]  /*1010*/  STL [R1+0xc4], R149 ;  /* 0x0000c49501007387 */ /* 0x000fe20000100800 */
[----:B------:R-:W-:Y:S01]  /*1020*/  LOP3.LUT R139, R0, 0xe, RZ, 0xfc, !PT ;  /* 0x0000000e008b7812 */ /* 0x000fe200078efcff */
[C---:B------:R-:W-:Y:S01]  /*1030*/  IMAD R104, R3.reuse, R9, R104 ;  /* 0x0000000903687224 */ /* 0x040fe200078e0268 */
[----:B------:R-:W-:Y:S01]  /*1040*/  IABS R158, R143 ;  /* 0x0000008f009e7213 */ /* 0x000fe20000000000 */
[----:B------:R-:W-:Y:S01]  /*1050*/  IMAD.HI.U32 R9, R4, R90, RZ ;  /* 0x0000005a04097227 */ /* 0x000fe200078e00ff */
[C---:B------:R-:W-:Y:S01]  /*1060*/  LOP3.LUT R135, R0.reuse, 0x12, RZ, 0xfc, !PT ;  /* 0x0000001200877812 */ /* 0x040fe200078efcff */
[----:B------:R-:W-:Y:S01]  /*1070*/  STL [R1+0xc0], R147 ;  /* 0x0000c09301007387 */ /* 0x000fe20000100800 */
[----:B------:R-:W-:Y:S01]  /*1080*/  IABS R150, R139 ;  /* 0x0000008b00967213 */ /* 0x000fe20000000000 */
[----:B------:R-:W-:Y:S01]  /*1090*/  IMAD.MOV R7, RZ, RZ, -R7 ;  /* 0x000000ffff077224 */ /* 0x000fe200078e0a07 */
[----:B------:R-:W-:Y:S01]  /*10a0*/  IABS R152, R135 ;  /* 0x0000008700987213 */ /* 0x000fe20000000000 */
[----:B------:R-:W-:Y:S01]  /*10b0*/  IMAD.MOV R9, RZ, RZ, -R9 ;  /* 0x000000ffff097224 */ /* 0x000fe200078e0a09 */
[C---:B------:R-:W-:Y:S01]  /*10c0*/  ISETP.GT.U32.AND P6, PT, R3.reuse, R160, PT ;  /* 0x000000a00300720c */ /* 0x040fe20003fc4070 */
[C---:B------:R-:W-:Y:S01]  /*10d0*/  IMAD R134, R3.reuse, R7, R134 ;  /* 0x0000000703867224 */ /* 0x040fe200078e0286 */
[----:B------:R-:W-:Y:S01]  /*10e0*/  LOP3.LUT R133, R0, 0x14, RZ, 0xfc, !PT ;  /* 0x0000001400857812 */ /* 0x000fe200078efcff */
[----:B------:R-:W-:Y:S01]  /*10f0*/  IMAD.HI.U32 R7, R4, R124, RZ ;  /* 0x0000007c04077227 */ /* 0x000fe200078e00ff */
[C---:B------:R-:W-:Y:S01]  /*1100*/  LOP3.LUT R129, R0.reuse, 0x18, RZ, 0xfc, !PT ;  /* 0x0000001800817812 */ /* 0x040fe200078efcff */
[----:B------:R-:W-:Y:S01]  /*1110*/  STL [R1+0xbc], R145 ;  /* 0x0000bc9101007387 */ /* 0x000fe20000100800 */
[----:B------:R-:W-:Y:S01]  /*1120*/  IABS R148, R133 ;  /* 0x0000008500947213 */ /* 0x000fe20000000000 */
[C---:B------:R-:W-:Y:S01]  /*1130*/  IMAD R90, R3.reuse, R9, R90 ;  /* 0x00000009035a7224 */ /* 0x040fe200078e025a */
[----:B------:R-:W-:Y:S01]  /*1140*/  LOP3.LUT R123, R0, 0x1e, RZ, 0xfc, !PT ;  /* 0x0000001e007b7812 */ /* 0x000fe200078efcff */
[----:B------:R-:W-:Y:S01]  /*1150*/  IMAD.HI.U32 R9, R4, R66, RZ ;  /* 0x0000004204097227 */ /* 0x000fe200078e00ff */
[----:B------:R-:W-:Y:S01]  /*1160*/  IABS R140, R129 ;  /* 0x00000081008c7213 */ /* 0x000fe20000000000 */
[----:B------:R-:W-:Y:S01]  /*1170*/  STL [R1+0xb8], R143 ;  /* 0x0000b88f01007387 */ /* 0x000fe20000100800 */
[C---:B------:R-:W-:Y:S01]  /*1180*/  LOP3.LUT R125, R0.reuse, 0x1c, RZ, 0xfc, !PT ;  /* 0x0000001c007d7812 */ /* 0x040fe200078efcff */
[----:B------:R-:W-:Y:S01]  /*1190*/  IMAD.MOV R7, RZ, RZ, -R7 ;  /* 0x000000ffff077224 */ /* 0x000fe200078e0a07 */
[----:B------:R-:W-:Y:S01]  /*11a0*/  IABS R138, R123 ;  /* 0x0000007b008a7213 */ /* 0x000fe20000000000 */
[----:B------:R-:W-:Y:S01]  /*11b0*/  IMAD.MOV R9, RZ, RZ, -R9 ;  /* 0x000000ffff097224 */ /* 0x000fe200078e0a09 */
[----:B------:R-:W-:Y:S01]  /*11c0*/  IABS R142, R125 ;  /* 0x0000007d008e7213 */ /* 0x000fe20000000000 */
[C---:B------:R-:W-:Y:S01]  /*11d0*/  IMAD R124, R3.reuse, R7, R124 ;  /* 0x00000007037c7224 */ /* 0x040fe200078e027c */
[----:B------:R-:W-:Y:S01]  /*11e0*/  LOP3.LUT R119, R0, 0x22, RZ, 0xfc, !PT ;  /* 0x0000002200777812 */ /* 0x000fe200078efcff */
[----:B------:R-:W-:Y:S01]  /*11f0*/  IMAD.HI.U32 R7, R4, R116, RZ ;  /* 0x0000007404077227 */ /* 0x000fe200078e00ff */
[C---:B------:R-:W-:Y:S01]  /*1200*/  LOP3.LUT R115, R0.reuse, 0x26, RZ, 0xfc, !PT ;  /* 0x0000002600737812 */ /* 0x040fe200078efcff */
[----:B------:R-:W-:Y:S01]  /*1210*/  STL [R1+0x100], R141 ;  /* 0x0001008d01007387 */ /* 0x000fe20000100800 */
[----:B------:R-:W-:Y:S01]  /*1220*/  IABS R130, R119 ;  /* 0x0000007700827213 */ /* 0x000fe20000000000 */
[----:B------:R-:W-:Y:S01]  /*1230*/  IMAD R66, R3, R9, R66 ;  /* 0x0000000903427224 */ /* 0x000fe200078e0242 */
[C---:B------:R-:W-:Y:S01]  /*1240*/  LOP3.LUT R113, R0.reuse, 0x28, RZ, 0xfc, !PT ;  /* 0x0000002800717812 */ /* 0x040fe200078efcff */
[----:B------:R-:W-:Y:S01]  /*1250*/  IMAD.IADD R6, R11, 0x1, R8 ;  /* 0x000000010b067824 */ /* 0x000fe200078e0208 */
[----:B------:R-:W-:Y:S01]  /*1260*/  LOP3.LUT R109, R0, 0x2c, RZ, 0xfc, !PT ;  /* 0x0000002c006d7812 */ /* 0x000fe200078efcff */
[----:B------:R-:W-:Y:S01]  /*1270*/  IMAD.HI.U32 R9, R4, R56, RZ ;  /* 0x0000003804097227 */ /* 0x000fe200078e00ff */
[----:B------:R-:W-:Y:S01]  /*1280*/  IABS R132, R115 ;  /* 0x0000007300847213 */ /* 0x000fe20000000000 */
[----:B------:R-:W-:Y:S01]  /*1290*/  STL [R1+0xfc], R139 ;  /* 0x0000fc8b01007387 */ /* 0x000fe20000100800 */
[----:B------:R-:W-:Y:S01]  /*12a0*/  IABS R128, R113 ;  /* 0x0000007100807213 */ /* 0x000fe20000000000 */
[----:B------:R-:W-:Y:S01]  /*12b0*/  IMAD.MOV R7, RZ, RZ, -R7 ;  /* 0x000000ffff077224 */ /* 0x000fe200078e0a07 */
[----:B------:R-:W-:Y:S01]  /*12c0*/  IABS R120, R109 ;  /* 0x0000006d00787213 */ /* 0x000fe20000000000 */
[----:B------:R-:W-:Y:S01]  /*12d0*/  IMAD.MOV R9, RZ, RZ, -R9 ;  /* 0x000000ffff097224 */ /* 0x000fe200078e0a09 */
[----:B------:R-:W-:Y:S01]  /*12e0*/  LOP3.LUT R105, R0, 0x30, RZ, 0xfc, !PT ;  /* 0x0000003000697812 */ /* 0x000fe200078efcff */
[----:B------:R-:W-:Y:S01]  /*12f0*/  IMAD R15, R6, 0x40, R215 ;  /* 0x00000040060f7824 */ /* 0x000fe200078e02d7 */
[----:B------:R-:W-:Y:S01]  /*1300*/  LOP3.LUT R103, R0, 0x32, RZ, 0xfc, !PT ;  /* 0x0000003200677812 */ /* 0x000fe200078efcff */
[C---:B------:R-:W-:Y:S01]  /*1310*/  IMAD R116, R3.reuse, R7, R116 ;  /* 0x0000000703747224 */ /* 0x040fe200078e0274 */
[----:B------:R-:W-:Y:S01]  /*1320*/  IABS R122, R105 ;  /* 0x00000069007a7213 */ /* 0x000fe20000000000 */
[----:B------:R-:W-:Y:S01]  /*1330*/  IMAD.HI.U32 R7, R4, R102, RZ ;  /* 0x0000006604077227 */ /* 0x000fe200078e00ff */
[----:B------:R-:W-:Y:S01]  /*1340*/  IABS R118, R103 ;  /* 0x0000006700767213 */ /* 0x000fe20000000000 */
[----:B------:R-:W-:Y:S01]  /*1350*/  STL [R1+0xf8], R137 ;  /* 0x0000f88901007387 */ /* 0x000fe20000100800 */
[C---:B------:R-:W-:Y:S01]  /*1360*/  LOP3.LUT R99, R0.reuse, 0x36, RZ, 0xfc, !PT ;  /* 0x0000003600637812 */ /* 0x040fe200078efcff */
[C---:B------:R-:W-:Y:S01]  /*1370*/  IMAD R56, R3.reuse, R9, R56 ;  /* 0x0000000903387224 */ /* 0x040fe200078e0238 */
[----:B------:R-:W-:Y:S01]  /*1380*/  IABS R9, R15 ;  /* 0x0000000f00097213 */ /* 0x000fe20000000000 */
[----:B------:R-:W-:Y:S01]  /*1390*/  IMAD.MOV R7, RZ, RZ, -R7 ;  /* 0x000000ffff077224 */ /* 0x000fe200078e0a07 */
[----:B------:R-:W-:Y:S01]  /*13a0*/  LOP3.LUT R95, R0, 0x3a, RZ, 0xfc, !PT ;  /* 0x0000003a005f7812 */ /* 0x000fe200078efcff */
[----:B------:R-:W-:Y:S01]  /*13b0*/  IMAD.HI.U32 R8, R4, R164, RZ ;  /* 0x000000a404087227 */ /* 0x000fe200078e00ff */
[C---:B------:R-:W-:Y:S01]  /*13c0*/  LOP3.LUT R27, R0.reuse, 0x3c, RZ, 0xfc, !PT ;  /* 0x0000003c001b7812 */ /* 0x040fe200078efcff */
[----:B------:R-:W-:Y:S01]  /*13d0*/  STL [R1+0xf4], R135 ;  /* 0x0000f48701007387 */ /* 0x000fe20000100800 */
[----:B------:R-:W-:Y:S01]  /*13e0*/  IABS R114, R99 ;  /* 0x0000006300727213 */ /* 0x000fe20000000000 */
[----:B------:R-:W-:Y:S01]  /*13f0*/  IMAD R102, R3, R7, R102 ;  /* 0x0000000703667224 */ /* 0x000fe200078e0266 */
[----:B------:R-:W-:Y:S01]  /*1400*/  IABS R110, R95 ;  /* 0x0000005f006e7213 */ /* 0x000fe20000000000 */
[----:B------:R-:W-:Y:S01]  /*1410*/  IMAD.HI.U32 R5, R5, R9, RZ ;  /* 0x0000000905057227 */ /* 0x000fe200078e00ff */
[----:B------:R-:W-:Y:S01]  /*1420*/  IABS R108, R27 ;  /* 0x0000001b006c7213 */ /* 0x000fe20000000000 */
[----:B------:R-:W-:Y:S01]  /*1430*/  STL [R1+0xf0], R133 ;  /* 0x0000f08501007387 */ /* 0x000fe20000100800 */
[----:B------:R-:W-:Y:S01]  /*1440*/  LOP3.LUT R17, R0, 0x40, RZ, 0xfc, !PT ;  /* 0x0000004000117812 */ /* 0x000fe200078efcff */
[----:B------:R-:W-:Y:S01]  /*1450*/  IMAD.HI.U32 R7, R4, R100, RZ ;  /* 0x0000006404077227 */ /* 0x000fe200078e00ff */
[C---:B------:R-:W-:Y:S01]  /*1460*/  LOP3.LUT R92, R0.reuse, 0x44, RZ, 0xfc, !PT ;  /* 0x00000044005c7812 */ /* 0x040fe200078efcff */
[----:B------:R-:W-:Y:S01]  /*1470*/  STL [R1+0xec], R131 ;  /* 0x0000ec8301007387 */ /* 0x000fe20000100800 */
[----:B------:R-:W-:Y:S01]  /*1480*/  LOP3.LUT R91, R0, 0x46, RZ, 0xfc, !PT ;  /* 0x00000046005b7812 */ /* 0x000fe200078efcff */
[----:B------:R-:W-:Y:S01]  /*1490*/  IMAD.MOV R5, RZ, RZ, -R5 ;  /* 0x000000ffff057224 */ /* 0x000fe200078e0a05 */
[----:B------:R-:W-:Y:S01]  /*14a0*/  IABS R96, R17 ;  /* 0x0000001100607213 */ /* 0x000fe20000000000 */
[----:B------:R-:W-:Y:S01]  /*14b0*/  IMAD.MOV R7, RZ, RZ, -R7 ;  /* 0x000000ffff077224 */ /* 0x000fe200078e0a07 */
[----:B------:R-:W-:Y:S01]  /*14c0*/  IABS R98, R92 ;  /* 0x0000005c00627213 */ /* 0x000fe20000000000 */
[----:B------:R-:W-:Y:S01]  /*14d0*/  IMAD R5, R2, R5, R9 ;  /* 0x0000000502057224 */ /* 0x000fe200078e0209 */
[----:B------:R-:W-:Y:S01]  /*14e0*/  IABS R106, R91 ;  /* 0x0000005b006a7213 */ /* 0x000fe20000000000 */
[C---:B------:R-:W-:Y:S01]  /*14f0*/  IMAD R100, R3.reuse, R7, R100 ;  /* 0x0000000703647224 */ /* 0x040fe200078e0264 */
[----:B------:R-:W-:Y:S01]  /*1500*/  LOP3.LUT R77, R0, 0x4a, RZ, 0xfc, !PT ;  /* 0x0000004a004d7812 */ /* 0x000fe200078efcff */
[----:B------:R-:W-:Y:S01]  /*1510*/  IMAD.HI.U32 R7, R4, R88, RZ ;  /* 0x0000005804077227 */ /* 0x000fe200078e00ff */
[----:B------:R-:W-:Y:S01]  /*1520*/  ISETP.GT.U32.AND P0, PT, R2, R5, PT ;  /* 0x000000050200720c */ /* 0x000fe20003f04070 */
[----:B------:R-:W-:Y:S01]  /*1530*/  STL [R1+0xe8], R129 ;  /* 0x0000e88101007387 */ /* 0x000fe20000100800 */
[C---:B------:R-:W-:Y:S01]  /*1540*/  LOP3.LUT R73, R0.reuse, 0x4e, RZ, 0xfc, !PT ;  /* 0x0000004e00497812 */ /* 0x040fe200078efcff */
[----:B------:R-:W-:Y:S01]  /*1550*/  IMAD.MOV R7, RZ, RZ, -R7 ;  /* 0x000000ffff077224 */ /* 0x000fe200078e0a07 */
[----:B------:R-:W-:Y:S01]  /*1560*/  LOP3.LUT R71, R0, 0x50, RZ, 0xfc, !PT ;  /* 0x0000005000477812 */ /* 0x000fe200078efcff */
[C---:B------:R-:W-:Y:S01]  /*1570*/  IMAD R162, R3.reuse, R10, R162 ;  /* 0x0000000a03a27224 */ /* 0x040fe200078e02a2 */
[----:B------:R-:W-:Y:S01]  /*1580*/  IABS R94, R77 ;  /* 0x0000004d005e7213 */ /* 0x000fe20000000000 */
[C---:B------:R-:W-:Y:S01]  /*1590*/  IMAD R88, R3.reuse, R7, R88 ;  /* 0x0000000703587224 */ /* 0x040fe200078e0258 */
[----:B------:R-:W-:Y:S01]  /*15a0*/  IABS R72, R73 ;  /* 0x0000004900487213 */ /* 0x000fe20000000000 */
[----:B------:R-:W-:Y:S01]  /*15b0*/  IMAD.HI.U32 R7, R4, R64, RZ ;  /* 0x0000004004077227 */ /* 0x000fe200078e00ff */
[----:B------:R-:W-:Y:S01]  /*15c0*/  ISETP.GT.U32.AND P1, PT, R3, R162, PT ;  /* 0x000000a20300720c */ /* 0x000fe20003f24070 */
[----:B------:R-:W-:Y:S01]  /*15d0*/  STL [R1+0xe4], R127 ;  /* 0x0000e47f01007387 */ /* 0x000fe20000100800 */
[----:B------:R-:W-:Y:S01]  /*15e0*/  IABS R68, R71 ;  /* 0x0000004700447213 */ /* 0x000fe20000000000 */
[----:B------:R-:W-:Y:S01]  /*15f0*/  IMAD.MOV R7, RZ, RZ, -R7 ;  /* 0x000000ffff077224 */ /* 0x000fe200078e0a07 */
[C---:B------:R-:W-:Y:S01]  /*1600*/  LOP3.LUT R67, R0.reuse, 0x54, RZ, 0xfc, !PT ;  /* 0x0000005400437812 */ /* 0x040fe200078efcff */
[----:B------:R-:W-:Y:S01]  /*1610*/  @!P0 IMAD.IADD R5, R5, 0x1, -R2 ;  /* 0x0000000105058824 */ /* 0x000fe200078e0a02 */
[----:B------:R-:W-:Y:S01]  /*1620*/  LOP3.LUT R63, R0, 0x58, RZ, 0xfc, !PT ;  /* 0x00000058003f7812 */ /* 0x000fe200078efcff */
[C---:B------:R-:W-:Y:S01]  /*1630*/  IMAD R64, R3.reuse, R7, R64 ;  /* 0x0000000703407224 */ /* 0x040fe200078e0240 */
[----:B------:R-:W-:Y:S01]  /*1640*/  IABS R70, R67 ;  /* 0x0000004300467213 */ /* 0x000fe20000000000 */
[----:B------:R-:W-:Y:S01]  /*1650*/  IMAD.HI.U32 R7, R4, R50, RZ ;  /* 0x0000003204077227 */ /* 0x000fe200078e00ff */
[----:B------:R-:W-:Y:S01]  /*1660*/  ISETP.GT.U32.AND P0, PT, R2, R5, PT ;  /* 0x000000050200720c */ /* 0x000fe20003f04070 */
[----:B------:R-:W-:Y:S01]  /*1670*/  STL [R1+0xe0], R125 ;  /* 0x0000e07d01007387 */ /* 0x000fe20000100800 */
[C---:B------:R-:W-:Y:S01]  /*1680*/  LOP3.LUT R61, R0.reuse, 0x5a, RZ, 0xfc, !PT ;  /* 0x0000005a003d7812 */ /* 0x040fe200078efcff */
[----:B------:R-:W-:Y:S01]  /*1690*/  IMAD.MOV R7, RZ, RZ, -R7 ;  /* 0x000000ffff077224 */ /* 0x000fe200078e0a07 */
[----:B------:R-:W-:Y:S01]  /*16a0*/  LOP3.LUT R57, R0, 0x5e, RZ, 0xfc, !PT ;  /* 0x0000005e00397812 */ /* 0x000fe200078efcff */
[----:B------:R-:W-:Y:S01]  /*16b0*/  IMAD.MOV R8, RZ, RZ, -R8 ;  /* 0x000000ffff087224 */ /* 0x000fe200078e0a08 */
[----:B------:R-:W-:Y:S01]  /*16c0*/  IABS R62, R63 ;  /* 0x0000003f003e7213 */ /* 0x000fe20000000000 */
[----:B------:R-:W-:Y:S01]  /*16d0*/  IMAD R50, R3, R7, R50 ;  /* 0x0000000703327224 */ /* 0x000fe200078e0232 */
[----:B------:R-:W-:Y:S01]  /*16e0*/  IABS R58, R61 ;  /* 0x0000003d003a7213 */ /* 0x000fe20000000000 */
[----:B------:R-:W-:Y:S01]  /*16f0*/  IMAD.HI.U32 R7, R4, R78, RZ ;  /* 0x0000004e04077227 */ /* 0x000fe200078e00ff */
[----:B------:R-:W-:Y:S01]  /*1700*/  IABS R60, R57 ;  /* 0x00000039003c7213 */ /* 0x000fe20000000000 */
[----:B------:R-:W-:Y:S01]  /*1710*/  STL [R1+0xdc], R123 ;  /* 0x0000dc7b01007387 */ /* 0x000fe20000100800 */
[C---:B------:R-:W-:Y:S01]  /*1720*/  LOP3.LUT R53, R0.reuse, 0x62, RZ, 0xfc, !PT ;  /* 0x0000006200357812 */ /* 0x040fe200078efcff */
[----:B------:R-:W-:Y:S01]  /*1730*/  IMAD.MOV R7, RZ, RZ, -R7 ;  /* 0x000000ffff077224 */ /* 0x000fe200078e0a07 */
[----:B------:R-:W-:Y:S01]  /*1740*/  LOP3.LUT R49, R0, 0x66, RZ, 0xfc, !PT ;  /* 0x0000006600317812 */ /* 0x000fe200078efcff */
[----:B------:R-:W-:Y:S01]  /*1750*/  @!P0 IMAD.IADD R5, R5, 0x1, -R2 ;  /* 0x0000000105058824 */ /* 0x000fe200078e0a02 */
[----:B------:R-:W-:Y:S01]  /*1760*/  ISETP.GE.AND P0, PT, R15, RZ, PT ;  /* 0x000000ff0f00720c */ /* 0x000fe20003f06270 */
[C---:B------:R-:W-:Y:S01]  /*1770*/  IMAD R78, R3.reuse, R7, R78 ;  /* 0x00000007034e7224 */ /* 0x040fe200078e024e */
        /* <DEDUP_REMOVED lines=8> */
[----:B------:R-:W-:Y:S01]  /*1800*/  IABS R76, R47 ;  /* 0x0000002f004c7213 */ /* 0x000fe20000000000 */
[----:B------:R-:W-:Y:S01]  /*1810*/  STL [R1+0xd4], R119 ;  /* 0x0000d47701007387 */ /* 0x000fe20000100800 */
[----:B------:R-:W-:Y:S01]  /*1820*/  IABS R48, R45 ;  /* 0x0000002d00307213 */ /* 0x000fe20000000000 */
[C---:B------:R-:W-:Y:S01]  /*1830*/  IMAD R164, R3.reuse, R8, R164 ;  /* 0x0000000803a47224 */ /* 0x040fe200078e02a4 */
[C---:B------:R-:W-:Y:S01]  /*1840*/  LOP3.LUT R43, R0.reuse, 0x6e, RZ, 0xfc, !PT ;  /* 0x0000006e002b7812 */ /* 0x040fe200078efcff */
[C---:B------:R-:W-:Y:S01]  /*1850*/  IMAD R40, R3.reuse, R7, R40 ;  /* 0x0000000703287224 */ /* 0x040fe200078e0228 */
[----:B------:R-:W-:Y:S01]  /*1860*/  LOP3.LUT R41, R0, 0x70, RZ, 0xfc, !PT ;  /* 0x0000007000297812 */ /* 0x000fe200078efcff */
[----:B------:R-:W-:Y:S01]  /*1870*/  IMAD.MOV.U32 R82, RZ, RZ, R5 ;  /* 0x000000ffff527224 */ /* 0x000fe200078e0005 */
[C---:B------:R-:W-:Y:S01]  /*1880*/  ISETP.GT.U32.AND P5, PT, R3.reuse, R164, PT ;  /* 0x000000a40300720c */ /* 0x040fe20003fa4070 */
[----:B------:R-:W-:Y:S01]  /*1890*/  IMAD.MOV R10, RZ, RZ, -R10 ;  /* 0x000000ffff0a7224 */ /* 0x000fe200078e0a0a */
[C---:B------:R-:W-:Y:S01]  /*18a0*/  ISETP.GT.U32.AND P2, PT, R3.reuse, R40, PT ;  /* 0x000000280300720c */ /* 0x040fe20003f44070 */
[C---:B------:R-:W-:Y:S01]  /*18b0*/  IMAD.HI.U32 R11, R4.reuse, R158, RZ ;  /* 0x0000009e040b7227 */ /* 0x040fe200078e00ff */
[----:B------:R-:W-:Y:S01]  /*18c0*/  IABS R46, R43 ;  /* 0x0000002b002e7213 */ /* 0x000fe20000000000 */
[----:B------:R-:W-:Y:S01]  /*18d0*/  STL [R1+0xd0], R117 ;  /* 0x0000d07501007387 */ /* 0x000fe20000100800 */
[----:B------:R-:W-:Y:S01]  /*18e0*/  IABS R44, R41 ;  /* 0x00000029002c7213 */ /* 0x000fe20000000000 */
[----:B------:R-:W-:Y:S01]  /*18f0*/  @!P0 IMAD.MOV R82, RZ, RZ, -R82 ;  /* 0x000000ffff528224 */ /* 0x000fe200078e0a52 */
[C---:B------:R-:W-:Y:S01]  /*1900*/  ISETP.GT.U32.AND P0, PT, R3.reuse, R32, PT ;  /* 0x000000200300720c */ /* 0x040fe20003f04070 */
[C---:B------:R-:W-:Y:S01]  /*1910*/  IMAD R30, R3.reuse, R10, R30 ;  /* 0x0000000a031e7224 */ /* 0x040fe200078e021e */
[----:B------:R-:W-:Y:S01]  /*1920*/  @!P3 LOP3.LUT R82, RZ, R18, RZ, 0x33, !PT ;  /* 0x00000012ff52b212 */ /* 0x000fe200078e33ff */
[----:B------:R-:W-:Y:S01]  /*1930*/  IMAD.HI.U32 R8, R4, R150, RZ ;  /* 0x0000009604087227 */ /* 0x000fe200078e00ff */
[C---:B------:R-:W-:Y:S01]  /*1940*/  LOP3.LUT R24, R0.reuse, 0x76, RZ, 0xfc, !PT ;  /* 0x0000007600187812 */ /* 0x040fe200078efcff */
[----:B------:R-:W-:Y:S01]  /*1950*/  STL [R1+0xcc], R115 ;  /* 0x0000cc7301007387 */ /* 0x000fe20000100800 */
[C---:B------:R-:W-:Y:S01]  /*1960*/  ISETP.GT.U32.AND P4, PT, R3.reuse, R30, PT ;  /* 0x0000001e0300720c */ /* 0x040fe20003f84070 */
[----:B------:R-:W-:Y:S01]  /*1970*/  IMAD.MOV R11, RZ, RZ, -R11 ;  /* 0x000000ffff0b7224 */ /* 0x000fe200078e0a0b */
[----:B------:R-:W-:Y:S01]  /*1980*/  LOP3.LUT R51, R0, 0x64, RZ, 0xfc, !PT ;  /* 0x0000006400337812 */ /* 0x000fe200078efcff */
[----:B------:R-:W-:Y:S01]  /*1990*/  IMAD.HI.U32 R10, R4, R152, RZ ;  /* 0x00000098040a7227 */ /* 0x000fe200078e00ff */
[----:B------:R-:W-:Y:S01]  /*19a0*/  IABS R14, R24 ;  /* 0x00000018000e7213 */ /* 0x000fe20000000000 */
[----:B------:R-:W-:Y:S01]  /*19b0*/  STL [R1+0xb4], R113 ;  /* 0x0000b47101007387 */ /* 0x000fe20000100800 */
[----:B------:R-:W-:Y:S01]  /*19c0*/  IABS R54, R51 ;  /* 0x0000003300367213 */ /* 0x000fe20000000000 */
[----:B------:R-:W-:Y:S01]  /*19d0*/  IMAD.MOV R8, RZ, RZ, -R8 ;  /* 0x000000ffff087224 */ /* 0x000fe200078e0a08 */
[C---:B------:R-:W-:Y:S01]  /*19e0*/  LOP3.LUT R16, R0.reuse, 0x7a, RZ, 0xfc, !PT ;  /* 0x0000007a00107812 */ /* 0x040fe200078efcff */
[C---:B------:R-:W-:Y:S01]  /*19f0*/  IMAD R158, R3.reuse, R11, R158 ;  /* 0x0000000b039e7224 */ /* 0x040fe200078e029e */
[----:B------:R-:W-:Y:S01]  /*1a00*/  STL [R1+0xb0], R111 ;  /* 0x0000b06f01007387 */ /* 0x000fe20000100800 */
[----:B------:R-:W-:Y:S01]  /*1a10*/  IMAD.MOV R10, RZ, RZ, -R10 ;  /* 0x000000ffff0a7224 */ /* 0x000fe200078e0a0a */
[----:B------:R-:W-:Y:S01]  /*1a20*/  IABS R34, R16 ;  /* 0x0000001000227213 */ /* 0x000fe20000000000 */
[C---:B------:R-:W-:Y:S01]  /*1a30*/  IMAD R150, R3.reuse, R8, R150 ;  /* 0x0000000803967224 */ /* 0x040fe200078e0296 */
[C---:B------:R-:W-:Y:S01]  /*1a40*/  ISETP.GT.U32.AND P3, PT, R3.reuse, R158, PT ;  /* 0x0000009e0300720c */ /* 0x040fe20003f64070 */
[C---:B------:R-:W-:Y:S01]  /*1a50*/  IMAD R152, R3.reuse, R10, R152 ;  /* 0x0000000a03987224 */ /* 0x040fe200078e0298 */
[----:B------:R-:W-:Y:S01]  /*1a60*/  LOP3.LUT R25, R0, 0x74, RZ, 0xfc, !PT ;  /* 0x0000007400197812 */ /* 0x000fe200078efcff */
[--C-:B------:R-:W-:Y:S01]  /*1a70*/  @!P1 IMAD.IADD R162, R162, 0x1, -R3.reuse ;  /* 0x00000001a2a29824 */ /* 0x100fe200078e0a03 */
[C---:B------:R-:W-:Y:S01]  /*1a80*/  ISETP.GT.U32.AND P1, PT, R3.reuse, R150, PT ;  /* 0x000000960300720c */ /* 0x040fe20003f24070 */
[--C-:B------:R-:W-:Y:S01]  /*1a90*/  @!P2 IMAD.IADD R40, R40, 0x1, -R3.reuse ;  /* 0x000000012828a824 */ /* 0x100fe200078e0a03 */
[C---:B------:R-:W-:Y:S01]  /*1aa0*/  ISETP.GT.U32.AND P2, PT, R3.reuse, R154, PT ;  /* 0x0000009a0300720c */ /* 0x040fe20003f44070 */
[--C-:B------:R-:W-:Y:S01]  /*1ab0*/  @!P0 IMAD.IADD R32, R32, 0x1, -R3.reuse ;  /* 0x0000000120208824 */ /* 0x100fe200078e0a03 */
[C---:B------:R-:W-:Y:S01]  /*1ac0*/  ISETP.GT.U32.AND P0, PT, R3.reuse, R156, PT ;  /* 0x0000009c0300720c */ /* 0x040fe20003f04070 */
[----:B------:R-:W-:Y:S01]  /*1ad0*/  @!P5 IMAD.IADD R164, R164, 0x1, -R3 ;  /* 0x00000001a4a4d824 */ /* 0x000fe200078e0a03 */
[----:B------:R-:W-:Y:S01]  /*1ae0*/  ISETP.GT.U32.AND P5, PT, R3, R152, PT ;  /* 0x000000980300720c */ /* 0x000fe20003fa4070 */
[----:B------:R-:W-:Y:S01]  /*1af0*/  IMAD.HI.U32 R11, R4, R148, RZ ;  /* 0x00000094040b7227 */ /* 0x000fe200078e00ff */
[----:B------:R-:W-:Y:S01]  /*1b00*/  STL [R1+0xac], R109 ;  /* 0x0000ac6d01007387 */ /* 0x000fe20000100800 */
[----:B------:R-:W-:-:S02]  /*1b10*/  LOP3.LUT R37, R0, 0x78, RZ, 0xfc, !PT ;  /* 0x0000007800257812 */ /* 0x000fc400078efcff */
[--C-:B------:R-:W-:Y:S01]  /*1b20*/  @!P6 IMAD.IADD R160, R160, 0x1, -R3.reuse ;  /* 0x00000001a0a0e824 */ /* 0x100fe200078e0a03 */
[----:B------:R-:W-:Y:S01]  /*1b30*/  STL [R1+0xa8], R107 ;  /* 0x0000a86b01007387 */ /* 0x000fe20000100800 */
[--C-:B------:R-:W-:Y:S01]  /*1b40*/  @!P4 IMAD.IADD R30, R30, 0x1, -R3.reuse ;  /* 0x000000011e1ec824 */ /* 0x100fe200078e0a03 */
[C---:B------:R-:W-:Y:S01]  /*1b50*/  ISETP.GT.U32.AND P4, PT, R3.reuse, R162, PT ;  /* 0x000000a20300720c */ /* 0x040fe20003f84070 */
[----:B------:R-:W-:Y:S01]  /*1b60*/  @!P3 IMAD.IADD R158, R158, 0x1, -R3 ;  /* 0x000000019e9eb824 */ /* 0x000fe200078e0a03 */
[C---:B------:R-:W-:Y:S01]  /*1b70*/  ISETP.GT.U32.AND P3, PT, R3.reuse, R40, PT ;  /* 0x000000280300720c */ /* 0x040fe20003f64070 */
[----:B------:R-:W-:Y:S01]  /*1b80*/  IMAD.MOV R11, RZ, RZ, -R11 ;  /* 0x000000ffff0b7224 */ /* 0x000fe200078e0a0b */
[----:B------:R-:W-:Y:S01]  /*1b90*/  STL [R1+0xa4], R105 ;  /* 0x0000a46901007387 */ /* 0x000fe20000100800 */
[--C-:B------:R-:W-:Y:S01]  /*1ba0*/  @!P1 IMAD.IADD R150, R150, 0x1, -R3.reuse ;  /* 0x0000000196969824 */ /* 0x100fe200078e0a03 */
[C---:B------:R-:W-:Y:S01]  /*1bb0*/  ISETP.GT.U32.AND P1, PT, R3.reuse, R164, PT ;  /* 0x000000a40300720c */ /* 0x040fe20003f24070 */
[--C-:B------:R-:W-:Y:S01]  /*1bc0*/  @!P2 IMAD.IADD R154, R154, 0x1, -R3.reuse ;  /* 0x000000019a9aa824 */ /* 0x100fe200078e0a03 */
[C---:B------:R-:W-:Y:S01]  /*1bd0*/  ISETP.GT.U32.AND P2, PT, R3.reuse, R32, PT ;  /* 0x000000200300720c */ /* 0x040fe20003f44070 */
[--C-:B------:R-:W-:Y:S01]  /*1be0*/  @!P0 IMAD.IADD R156, R156, 0x1, -R3.reuse ;  /* 0x000000019c9c8824 */ /* 0x100fe200078e0a03 */
[C---:B------:R-:W-:Y:S01]  /*1bf0*/  ISETP.GT.U32.AND P0, PT, R3.reuse, R160, PT ;  /* 0x000000a00300720c */ /* 0x040fe20003f04070 */
[--C-:B------:R-:W-:Y:S01]  /*1c00*/  @!P5 IMAD.IADD R152, R152, 0x1, -R3.reuse ;  /* 0x000000019898d824 */ /* 0x100fe200078e0a03 */
[C---:B------:R-:W-:Y:S01]  /*1c10*/  ISETP.GT.U32.AND P5, PT, R3.reuse, R30, PT ;  /* 0x0000001e0300720c */ /* 0x040fe20003fa4070 */
[C---:B------:R-:W-:Y:S01]  /*1c20*/  IMAD R148, R3.reuse, R11, R148 ;  /* 0x0000000b03947224 */ /* 0x040fe200078e0294 */
[----:B------:R-:W-:Y:S01]  /*1c30*/  STL [R1+0xa0], R103 ;  /* 0x0000a06701007387 */ /* 0x000fe20000100800 */
[--C-:B------:R-:W-:Y:S01]  /*1c40*/  @!P4 IMAD.IADD R162, R162, 0x1, -R3.reuse ;  /* 0x00000001a2a2c824 */ /* 0x100fe200078e0a03 */
[C---:B------:R-:W-:Y:S01]  /*1c50*/  ISETP.GT.U32.AND P4, PT, R3.reuse, R158, PT ;  /* 0x0000009e0300720c */ /* 0x040fe20003f84070 */
[--C-:B------:R-:W-:Y:S01]  /*1c60*/  @!P3 IMAD.IADD R40, R40, 0x1, -R3.reuse ;  /* 0x000000012828b824 */ /* 0x100fe200078e0a03 */
[C---:B------:R-:W-:Y:S01]  /*1c70*/  ISETP.GT.U32.AND P6, PT, R3.reuse, R148, PT ;  /* 0x000000940300720c */ /* 0x040fe20003fc4070 */
[----:B------:R-:W-:Y:S01]  /*1c80*/  IMAD.HI.U32 R8, R4, R140, RZ ;  /* 0x0000008c04087227 */ /* 0x000fe200078e00ff */
[C---:B------:R-:W-:Y:S01]  /*1c90*/  ISETP.GT.U32.AND P3, PT, R3.reuse, R154, PT ;  /* 0x0000009a0300720c */ /* 0x040fe20003f64070 */
[----:B------:R-:W-:Y:S01]  /*1ca0*/  STL [R1+0x9c], R101 ;  /* 0x00009c6501007387 */ /* 0x000fe20000100800 */
[----:B------:R-:W-:Y:S01]  /*1cb0*/  IABS R79, R25 ;  /* 0x00000019004f7213 */ /* 0x000fe20000000000 */
        /* <DEDUP_REMOVED lines=9> */
[----:B------:R-:W-:Y:S01]  /*1d50*/  IABS R38, R37 ;  /* 0x0000002500267213 */ /* 0x000fe20000000000 */
[----:B------:R-:W-:Y:S01]  /*1d60*/  STL [R1+0x98], R99 ;  /* 0x0000986301007387 */ /* 0x000fe20000100800 */
[----:B------:R-:W-:Y:S01]  /*1d70*/  LOP3.LUT R12, R0, 0x7c, RZ, 0xfc, !PT ;  /* 0x0000007c000c7812 */ /* 0x000fe200078efcff */
[----:B------:R-:W-:Y:S01]  /*1d80*/  IMAD.MOV R8, RZ, RZ, -R8 ;  /* 0x000000ffff087224 */ /* 0x000fe200078e0a08 */
[----:B------:R-:W-:Y:S01]  /*1d90*/  SHF.R.S32.HI R5, RZ, 0x6, R173 ;  /* 0x00000006ff057819 */ /* 0x000fe200000114ad */
[----:B------:R-:W-:Y:S01]  /*1da0*/  IMAD.HI.U32 R10, R4, R142, RZ ;  /* 0x0000008e040a7227 */ /* 0x000fe200078e00ff */
[----:B------:R-:W-:Y:S01]  /*1db0*/  STL [R1+0x94], R97 ;  /* 0x0000946101007387 */ /* 0x000fe20000100800 */
[----:B------:R-:W-:-:S02]  /*1dc0*/  IABS R42, R12 ;  /* 0x0000000c002a7213 */ /* 0x000fc40000000000 */
[----:B------:R-:W-:Y:S01]  /*1dd0*/  IMAD.MOV R11, RZ, RZ, -R11 ;  /* 0x000000ffff0b7224 */ /* 0x000fe200078e0a0b */
[----:B------:R-:W-:Y:S01]  /*1de0*/  STL [R1+0x90], R95 ;  /* 0x0000905f01007387 */ /* 0x000fe20000100800 */
[----:B------:R-:W-:Y:S01]  /*1df0*/  IMAD R140, R3, R8, R140 ;  /* 0x00000008038c7224 */ /* 0x000fe200078e028c */
[----:B------:R-:W-:Y:S01]  /*1e00*/  SGXT R5, R5, 0x1 ;  /* 0x000000010505781a */ /* 0x000fe20000000200 */
[----:B------:R-:W-:Y:S01]  /*1e10*/  IMAD.MOV R10, RZ, RZ, -R10 ;  /* 0x000000ffff0a7224 */ /* 0x000fe200078e0a0a */
[----:B------:R-:W-:Y:S01]  /*1e20*/  STL [R1+0x8c], R27 ;  /* 0x00008c1b01007387 */ /* 0x000fe20000100800 */
[----:B------:R-:W-:Y:S01]  /*1e30*/  IMAD.HI.U32 R8, R4, R130, RZ ;  /* 0x0000008204087227 */ /* 0x000fe200078e00ff */
[----:B------:R-:W-:Y:S02]  /*1e40*/  LOP3.LUT R5, R5, 0x90, RZ, 0xc0, !PT ;  /* 0x0000009005057812 */ /* 0x000fe400078ec0ff */
[----:B------:R-:W-:Y:S01]  /*1e50*/  STL [R1+0x88], R26 ;  /* 0x0000881a01007387 */ /* 0x000fe20000100800 */
[----:B------:R-:W-:-:S02]  /*1e60*/  @!P6 IMAD.IADD R148, R148, 0x1, -R3 ;  /* 0x000000019494e824 */ /* 0x000fc400078e0a03 */
[C---:B------:R-:W-:Y:S01]  /*1e70*/  IMAD R138, R3.reuse, R11, R138 ;  /* 0x0000000b038a7224 */ /* 0x040fe200078e028a */
[----:B------:R-:W-:Y:S01]  /*1e80*/  STL [R1+0x84], R17 ;  /* 0x0000841101007387 */ /* 0x000fe20000100800 */
[C---:B------:R-:W-:Y:S01]  /*1e90*/  IMAD R142, R3.reuse, R10, R142 ;  /* 0x0000000a038e7224 */ /* 0x040fe200078e028e */
[C---:B------:R-:W-:Y:S01]  /*1ea0*/  ISETP.GT.U32.AND P6, PT, R3.reuse, R148, PT ;  /* 0x000000940300720c */ /* 0x040fe20003fc4070 */
[----:B------:R-:W-:Y:S01]  /*1eb0*/  IMAD.MOV R8, RZ, RZ, -R8 ;  /* 0x000000ffff087224 */ /* 0x000fe200078e0a08 */
[----:B------:R-:W-:Y:S01]  /*1ec0*/  STL [R1+0x80], R93 ;  /* 0x0000805d01007387 */ /* 0x000fe20000100800 */
[--C-:B------:R-:W-:Y:S01]  /*1ed0*/  @!P4 IMAD.IADD R158, R158, 0x1, -R3.reuse ;  /* 0x000000019e9ec824 */ /* 0x100fe200078e0a03 */
[C---:B------:R-:W-:Y:S01]  /*1ee0*/  ISETP.GT.U32.AND P4, PT, R3.reuse, R140, PT ;  /* 0x0000008c0300720c */ /* 0x040fe20003f84070 */
[--C-:B------:R-:W-:Y:S01]  /*1ef0*/  @!P3 IMAD.IADD R154, R154, 0x1, -R3.reuse ;  /* 0x000000019a9ab824 */ /* 0x100fe200078e0a03 */
[C---:B------:R-:W-:Y:S01]  /*1f00*/  ISETP.GT.U32.AND P3, PT, R3.reuse, R146, PT ;  /* 0x000000920300720c */ /* 0x040fe20003f64070 */
[C---:B------:R-:W-:Y:S01]  /*1f10*/  IMAD.HI.U32 R10, R4.reuse, R132, RZ ;  /* 0x00000084040a7227 */ /* 0x040fe200078e00ff */
[----:B------:R-:W-:Y:S03]  /*1f20*/  STL [R1+0x7c], R92 ;  /* 0x00007c5c01007387 */ /* 0x000fe60000100800 */
[----:B------:R-:W-:Y:S01]  /*1f30*/  IMAD.HI.U32 R11, R4, R128, RZ ;  /* 0x00000080040b7227 */ /* 0x000fe200078e00ff */
[----:B------:R-:W-:Y:S03]  /*1f40*/  STL [R1+0x78], R91 ;  /* 0x0000785b01007387 */ /* 0x000fe60000100800 */
        /* <DEDUP_REMOVED lines=8> */
[----:B------:R-:W-:Y:S01]  /*1fd0*/  @!P5 IMAD.IADD R144, R144, 0x1, -R3 ;  /* 0x000000019090d824 */ /* 0x000fe200078e0a03 */
[----:B------:R-:W-:Y:S01]  /*1fe0*/  ISETP.GT.U32.AND P5, PT, R3, R136, PT ;  /* 0x000000880300720c */ /* 0x000fe20003fa4070 */
[----:B------:R-:W-:Y:S01]  /*1ff0*/  IMAD.HI.U32 R8, R4, R120, RZ ;  /* 0x0000007804087227 */ /* 0x000fe200078e00ff */
[----:B------:R-:W-:Y:S03]  /*2000*/  STL [R1+0x70], R77 ;  /* 0x0000704d01007387 */ /* 0x000fe60000100800 */
[----:B------:R-:W-:Y:S01]  /*2010*/  IMAD.MOV R10, RZ, RZ, -R10 ;  /* 0x000000ffff0a7224 */ /* 0x000fe200078e0a0a */
[----:B------:R-:W-:Y:S01]  /*2020*/  STL [R1+0x6c], R75 ;  /* 0x00006c4b01007387 */ /* 0x000fe20000100800 */
[----:B------:R-:W-:-:S02]  /*2030*/  IMAD.MOV R11, RZ, RZ, -R11 ;  /* 0x000000ffff0b7224 */ /* 0x000fc400078e0a0b */
[----:B------:R-:W-:Y:S01]  /*2040*/  IMAD.MOV R8, RZ, RZ, -R8 ;  /* 0x000000ffff087224 */ /* 0x000fe200078e0a08 */
[----:B------:R-:W-:Y:S01]  /*2050*/  STL [R1+0x68], R73 ;  /* 0x0000684901007387 */ /* 0x000fe20000100800 */
[C---:B------:R-:W-:Y:S02]  /*2060*/  IMAD R132, R3.reuse, R10, R132 ;  /* 0x0000000a03847224 */ /* 0x040fe400078e0284 */
[C---:B------:R-:W-:Y:S01]  /*2070*/  IMAD R128, R3.reuse, R11, R128 ;  /* 0x0000000b03807224 */ /* 0x040fe200078e0280 */
[----:B------:R-:W-:Y:S01]  /*2080*/  STL [R1+0x64], R71 ;  /* 0x0000644701007387 */ /* 0x000fe20000100800 */
[C---:B------:R-:W-:Y:S02]  /*2090*/  IMAD R120, R3.reuse, R8, R120 ;  /* 0x0000000803787224 */ /* 0x040fe400078e0278 */
        /* <DEDUP_REMOVED lines=28> */
[C---:B------:R-:W-:Y:S01]  /*2260*/  IMAD.HI.U32 R10, R4.reuse, R122, RZ ;  /* 0x0000007a040a7227 */ /* 0x040fe200078e00ff */
[----:B------:R-:W-:Y:S03]  /*2270*/  STL [R1+0x60], R69 ;  /* 0x0000604501007387 */ /* 0x000fe60000100800 */
[----:B------:R-:W-:Y:S01]  /*2280*/  IMAD.MOV R10, RZ, RZ, -R10 ;  /* 0x000000ffff0a7224 */ /* 0x000fe200078e0a0a */
[----:B------:R-:W-:Y:S01]  /*2290*/  STL [R1+0x5c], R67 ;  /* 0x00005c4301007387 */ /* 0x000fe20000100800 */
[----:B------:R-:W-:-:S03]  /*22a0*/  IMAD.HI.U32 R11, R4, R118, RZ ;  /* 0x00000076040b7227 */ /* 0x000fc600078e00ff */
[----:B------:R-:W-:Y:S01]  /*22b0*/  STL [R1+0x58], R65 ;  /* 0x0000584101007387 */ /* 0x000fe20000100800 */
[C---:B------:R-:W-:Y:S02]  /*22c0*/  IMAD R122, R3.reuse, R10, R122 ;  /* 0x0000000a037a7224 */ /* 0x040fe400078e027a */
[--C-:B------:R-:W-:Y:S01]  /*22d0*/  @!P6 IMAD.IADD R144, R144, 0x1, -R3.reuse ;  /* 0x000000019090e824 */ /* 0x100fe200078e0a03 */
[C---:B------:R-:W-:Y:S01]  /*22e0*/  ISETP.GT.U32.AND P6, PT, R3.reuse, R136, PT ;  /* 0x000000880300720c */ /* 0x040fe20003fc4070 */
[----:B------:R-:W-:Y:S01]  /*22f0*/  @!P3 IMAD.IADD R142, R142, 0x1, -R3 ;  /* 0x000000018e8eb824 */ /* 0x000fe200078e0a03 */
[----:B------:R-:W-:Y:S01]  /*2300*/  ISETP.GT.U32.AND P3, PT, R3, R128, PT ;  /* 0x000000800300720c */ /* 0x000fe20003f64070 */
[----:B------:R-:W-:Y:S01]  /*2310*/  IMAD.MOV R11, RZ, RZ, -R11 ;  /* 0x000000ffff0b7224 */ /* 0x000fe200078e0a0b */
[----:B------:R-:W-:Y:S01]  /*2320*/  STL [R1+0x54], R63 ;  /* 0x0000543f01007387 */ /* 0x000fe20000100800 */
[----:B------:R-:W-:-:S03]  /*2330*/  IMAD.HI.U32 R8, R4, R114, RZ ;  /* 0x0000007204087227 */ /* 0x000fc600078e00ff */
        /* <DEDUP_REMOVED lines=10> */
[C---:B------:R-:W-:Y:S01]  /*23e0*/  ISETP.GT.U32.AND P5, PT, R3.reuse, R116, PT ;  /* 0x000000740300720c */ /* 0x040fe20003fa4070 */
[----:B------:R-:W-:Y:S01]  /*23f0*/  IMAD R118, R3, R11, R118 ;  /* 0x0000000b03767224 */ /* 0x000fe200078e0276 */
[----:B------:R-:W-:Y:S01]  /*2400*/  STL [R1+0x4c], R59 ;  /* 0x00004c3b01007387 */ /* 0x000fe20000100800 */
[----:B------:R-:W-:-:S03]  /*2410*/  IMAD.HI.U32 R10, R4, R110, RZ ;  /* 0x0000006e040a7227 */ /* 0x000fc600078e00ff */
[----:B------:R-:W-:Y:S01]  /*2420*/  STL [R1+0x48], R57 ;  /* 0x0000483901007387 */ /* 0x000fe20000100800 */
[----:B------:R-:W-:-:S03]  /*2430*/  IMAD.HI.U32 R11, R4, R108, RZ ;  /* 0x0000006c040b7227 */ /* 0x000fc600078e00ff */
[----:B------:R-:W-:Y:S01]  /*2440*/  STL [R1+0x44], R55 ;  /* 0x0000443701007387 */ /* 0x000fe20000100800 */
[----:B------:R-:W-:Y:S02]  /*2450*/  IMAD.MOV R8, RZ, RZ, -R8 ;  /* 0x000000ffff087224 */ /* 0x000fe400078e0a08 */
[----:B------:R-:W-:Y:S01]  /*2460*/  IMAD.MOV R10, RZ, RZ, -R10 ;  /* 0x000000ffff0a7224 */ /* 0x000fe200078e0a0a */
[----:B------:R-:W-:Y:S01]  /*2470*/  STL [R1+0x40], R53 ;  /* 0x0000403501007387 */ /* 0x000fe20000100800 */
[----:B------:R-:W-:Y:S02]  /*2480*/  IMAD.MOV R11, RZ, RZ, -R11 ;  /* 0x000000ffff0b7224 */ /* 0x000fe400078e0a0b */
[C---:B------:R-:W-:Y:S01]  /*2490*/  IMAD R114, R3.reuse, R8, R114 ;  /* 0x0000000803727224 */ /* 0x040fe200078e0272 */
[----:B------:R-:W-:Y:S01]  /*24a0*/  STL [R1+0x3c], R51 ;  /* 0x00003c3301007387 */ /* 0x000fe20000100800 */
[C---:B------:R-:W-:Y:S02]  /*24b0*/  IMAD R110, R3.reuse, R10, R110 ;  /* 0x0000000a036e7224 */ /* 0x040fe400078e026e */
[C---:B------:R-:W-:Y:S01]  /*24c0*/  IMAD R108, R3.reuse, R11, R108 ;  /* 0x0000000b036c7224 */ /* 0x040fe200078e026c */
        /* <DEDUP_REMOVED lines=70> */
[----:B------:R-:W-:Y:S01]  /*2930*/  IMAD.HI.U32 R8, R4, R70, RZ ;  /* 0x0000004604087227 */ /* 0x000fe200078e00ff */
[----:B------:R-:W-:Y:S03]  /*2940*/  STL [R1+0x10], R16 ;  /* 0x0000101001007387 */ /* 0x000fe60000100800 */
[C---:B------:R-:W-:Y:S01]  /*2950*/  IMAD R72, R3.reuse, R10, R72 ;  /* 0x0000000a03487224 */ /* 0x040fe200078e0248 */
[----:B------:R-:W-:Y:S01]  /*2960*/  STL [R1+0xc], R12 ;  /* 0x00000c0c01007387 */ /* 0x000fe20000100800 */
[----:B------:R-:W-:-:S02]  /*2970*/  IMAD R68, R3, R11, R68 ;  /* 0x0000000b03447224 */ /* 0x000fc400078e0244 */
[--C-:B------:R-:W-:Y:S01]  /*2980*/  @!P3 IMAD.IADD R112, R112, 0x1, -R3.reuse ;  /* 0x000000017070b824 */ /* 0x100fe200078e0a03 */
[C---:B------:R-:W-:Y:S01]  /*2990*/  ISETP.GT.U32.AND P3, PT, R3.reuse, R98, PT ;  /* 0x000000620300720c */ /* 0x040fe20003f64070 */
[----:B------:R-:W-:Y:S01]  /*29a0*/  IMAD.MOV R8, RZ, RZ, -R8 ;  /* 0x000000ffff087224 */ /* 0x000fe200078e0a08 */
[----:B------:R-:W-:Y:S01]  /*29b0*/  STL [R1], R234 ;  /* 0x000000ea01007387 */ /* 0x000fe20000100800 */
        /* <DEDUP_REMOVED lines=10> */
[----:B------:R-:W-:-:S04]  /*2a60*/  IMAD.HI.U32 R10, R4, R62, RZ ;  /* 0x0000003e040a7227 */ /* 0x000fc800078e00ff */
[----:B------:R-:W-:Y:S02]  /*2a70*/  IMAD R70, R3, R8, R70 ;  /* 0x0000000803467224 */ /* 0x000fe400078e0246 */
[----:B------:R-:W-:-:S04]  /*2a80*/  IMAD.HI.U32 R11, R4, R58, RZ ;  /* 0x0000003a040b7227 */ /* 0x000fc800078e00ff */
[----:B------:R-:W-:-:S04]  /*2a90*/  IMAD.HI.U32 R8, R4, R60, RZ ;  /* 0x0000003c04087227 */ /* 0x000fc800078e00ff */
[----:B------:R-:W-:Y:S02]  /*2aa0*/  IMAD.MOV R10, RZ, RZ, -R10 ;  /* 0x000000ffff0a7224 */ /* 0x000fe400078e0a0a */
[----:B------:R-:W-:Y:S02]  /*2ab0*/  IMAD.MOV R11, RZ, RZ, -R11 ;  /* 0x000000ffff0b7224 */ /* 0x000fe400078e0a0b */
[----:B------:R-:W-:Y:S02]  /*2ac0*/  IMAD.MOV R8, RZ, RZ, -R8 ;  /* 0x000000ffff087224 */ /* 0x000fe400078e0a08 */
[C---:B------:R-:W-:Y:S02]  /*2ad0*/  IMAD R62, R3.reuse, R10, R62 ;  /* 0x0000000a033e7224 */ /* 0x040fe400078e023e */
[C---:B------:R-:W-:Y:S02]  /*2ae0*/  IMAD R58, R3.reuse, R11, R58 ;  /* 0x0000000b033a7224 */ /* 0x040fe400078e023a */
[----:B------:R-:W-:-:S02]  /*2af0*/  IMAD R60, R3, R8, R60 ;  /* 0x00000008033c7224 */ /* 0x000fc400078e023c */
[--C-:B------:R-:W-:Y:S01]  /*2b00*/  @!P6 IMAD.IADD R116, R116, 0x1, -R3.reuse ;  /* 0x000000017474e824 */ /* 0x100fe200078e0a03 */
[C---:B------:R-:W-:Y:S01]  /*2b10*/  ISETP.GT.U32.AND P6, PT, R3.reuse, R106, PT ;  /* 0x0000006a0300720c */ /* 0x040fe20003fc4070 */
[--C-:B------:R-:W-:Y:S01]  /*2b20*/  @!P3 IMAD.IADD R98, R98, 0x1, -R3.reuse ;  /* 0x000000016262b824 */ /* 0x100fe200078e0a03 */
[C---:B------:R-:W-:Y:S01]  /*2b30*/  ISETP.GT.U32.AND P3, PT, R3.reuse, R88, PT ;  /* 0x000000580300720c */ /* 0x040fe20003f64070 */
[----:B------:R-:W-:Y:S01]  /*2b40*/  @!P1 IMAD.IADD R94, R94, 0x1, -R3 ;  /* 0x000000015e5e9824 */ /* 0x000fe200078e0a03 */
[----:B------:R-:W-:Y:S01]  /*2b50*/  ISETP.GT.U32.AND P1, PT, R3, R62, PT ;  /* 0x0000003e0300720c */ /* 0x000fe20003f24070 */
[----:B------:R-:W-:-:S04]  /*2b60*/  IMAD.HI.U32 R10, R4, R74, RZ ;  /* 0x0000004a040a7227 */ /* 0x000fc800078e00ff */
        /* <DEDUP_REMOVED lines=8> */
[----:B------:R-:W-:Y:S02]  /*2bf0*/  IMAD.MOV R10, RZ, RZ, -R10 ;  /* 0x000000ffff0a7224 */ /* 0x000fe400078e0a0a */
[----:B------:R-:W-:-:S04]  /*2c00*/  IMAD.HI.U32 R6, R4, R52, RZ ;  /* 0x0000003404067227 */ /* 0x000fc800078e00ff */
[----:B------:R-:W-:Y:S02]  /*2c10*/  IMAD R74, R3, R10, R74 ;  /* 0x0000000a034a7224 */ /* 0x000fe400078e024a */
[----:B------:R-:W-:Y:S02]  /*2c20*/  IMAD.MOV R10, RZ, RZ, -R6 ;  /* 0x000000ffff0a7224 */ /* 0x000fe400078e0a06 */
[----:B------:R-:W-:-:S04]  /*2c30*/  IMAD.HI.U32 R6, R4, R76, RZ ;  /* 0x0000004c04067227 */ /* 0x000fc800078e00ff */
[--C-:B------:R-:W-:Y:S01]  /*2c40*/  @!P6 IMAD.IADD R106, R106, 0x1, -R3.reuse ;  /* 0x000000016a6ae824 */ /* 0x100fe200078e0a03 */
[C---:B------:R-:W-:Y:S01]  /*2c50*/  ISETP.GT.U32.AND P6, PT, R3.reuse, R70, PT ;  /* 0x000000460300720c */ /* 0x040fe20003fc4070 */
[--C-:B------:R-:W-:Y:S01]  /*2c60*/  @!P3 IMAD.IADD R88, R88, 0x1, -R3.reuse ;  /* 0x000000015858b824 */ /* 0x100fe200078e0a03 */
[C---:B------:R-:W-:Y:S01]  /*2c70*/  ISETP.GT.U32.AND P3, PT, R3.reuse, R56, PT ;  /* 0x000000380300720c */ /* 0x040fe20003f64070 */
[----:B------:R-:W-:Y:S01]  /*2c80*/  @!P1 IMAD.IADD R62, R62, 0x1, -R3 ;  /* 0x000000013e3e9824 */ /* 0x000fe200078e0a03 */
[----:B------:R-:W-:Y:S01]  /*2c90*/  ISETP.GT.U32.AND P1, PT, R3, R90, PT ;  /* 0x0000005a0300720c */ /* 0x000fe20003f24070 */
[----:B------:R-:W-:-:S04]  /*2ca0*/  IMAD.HI.U32 R8, R4, R48, RZ ;  /* 0x0000003004087227 */ /* 0x000fc800078e00ff */
[----:B------:R-:W-:Y:S02]  /*2cb0*/  IMAD.MOV R6, RZ, RZ, -R6 ;  /* 0x000000ffff067224 */ /* 0x000fe400078e0a06 */
        /* <DEDUP_REMOVED lines=8> */
[----:B------:R-:W-:-:S02]  /*2d40*/  IMAD.MOV R8, RZ, RZ, -R8 ;  /* 0x000000ffff087224 */ /* 0x000fc400078e0a08 */
[----:B------:R-:W-:Y:S02]  /*2d50*/  IMAD R76, R3, R6, R76 ;  /* 0x00000006034c7224 */ /* 0x000fe400078e024c */
        /* <DEDUP_REMOVED lines=8> */
[----:B------:R-:W-:Y:S02]  /*2de0*/  IMAD.MOV R9, RZ, RZ, -R6 ;  /* 0x000000ffff097224 */ /* 0x000fe400078e0a06 */
        /* <DEDUP_REMOVED lines=11> */
[----:B------:R-:W-:-:S04]  /*2ea0*/  IMAD.HI.U32 R11, R4, R54, RZ ;  /* 0x00000036040b7227 */ /* 0x000fc800078e00ff */
[----:B------:R-:W-:Y:S02]  /*2eb0*/  IMAD.MOV R6, RZ, RZ, -R6 ;  /* 0x000000ffff067224 */ /* 0x000fe400078e0a06 */
[----:B------:R-:W-:Y:S02]  /*2ec0*/  IMAD.MOV R11, RZ, RZ, -R11 ;  /* 0x000000ffff0b7224 */ /* 0x000fe400078e0a0b */
[C---:B------:R-:W-:Y:S02]  /*2ed0*/  IMAD R52, R3.reuse, R10, R52 ;  /* 0x0000000a03347224 */ /* 0x040fe400078e0234 */
[C---:B------:R-:W-:Y:S02]  /*2ee0*/  IMAD R14, R3.reuse, R6, R14 ;  /* 0x00000006030e7224 */ /* 0x040fe400078e020e */
[----:B------:R-:W-:Y:S02]  /*2ef0*/  IMAD R54, R3, R11, R54 ;  /* 0x0000000b03367224 */ /* 0x000fe400078e0236 */
[----:B------:R-:W-:-:S04]  /*2f00*/  IMAD.HI.U32 R6, R4, R34, RZ ;  /* 0x0000002204067227 */ /* 0x000fc800078e00ff */
[--C-:B------:R-:W-:Y:S01]  /*2f10*/  @!P6 IMAD.IADD R74, R74, 0x1, -R3.reuse ;  /* 0x000000014a4ae824 */ /* 0x100fe200078e0a03 */
[C---:B------:R-:W-:Y:S01]  /*2f20*/  ISETP.GT.U32.AND P6, PT, R3.reuse, R56, PT ;  /* 0x000000380300720c */ /* 0x040fe20003fc4070 */
[--C-:B------:R-:W-:Y:S01]  /*2f30*/  @!P1 IMAD.IADD R62, R62, 0x1, -R3.reuse ;  /* 0x000000013e3e9824 */ /* 0x100fe200078e0a03 */
[C---:B------:R-:W-:Y:S01]  /*2f40*/  ISETP.GT.U32.AND P1, PT, R3.reuse, R52, PT ;  /* 0x000000340300720c */ /* 0x040fe20003f24070 */
[C---:B------:R-:W-:Y:S02]  /*2f50*/  IMAD R46, R3.reuse, R8, R46 ;  /* 0x00000008032e7224 */ /* 0x040fe400078e022e */
        /* <DEDUP_REMOVED lines=14> */
[C---:B------:R-:W-:Y:S02]  /*3040*/  IMAD R34, R3.reuse, R6, R34 ;  /* 0x0000000603227224 */ /* 0x040fe400078e0222 */
[----:B------:R-:W-:Y:S01]  /*3050*/  IMAD.MOV R2, RZ, RZ, -R2 ;  /* 0x000000ffff027224 */ /* 0x000fe200078e0a02 */
[----:B------:R-:W0:Y:S01]  /*3060*/  LDS R6, [UR9] ;  /* 0x00000009ff067984 */ /* 0x000e220008000800 */
[----:B------:R-:W-:Y:S01]  /*3070*/  IMAD R79, R3, R8, R79 ;  /* 0x00000008034f7224 */ /* 0x000fe200078e024f */
[----:B------:R-:W-:Y:S01]  /*3080*/  LOP3.LUT R8, R85, 0xa, RZ, 0xfc, !PT ;  /* 0x0000000a55087812 */ /* 0x000fe200078efcff */
[----:B------:R-:W-:Y:S01]  /*3090*/  IMAD R44, R3, R9, R44 ;  /* 0x00000009032c7224 */ /* 0x000fe200078e022c */
[----:B------:R-:W-:Y:S01]  /*30a0*/  LOP3.LUT R9, R85, 0x8, RZ, 0xfc, !PT ;  /* 0x0000000855097812 */ /* 0x000fe200078efcff */
[----:B------:R-:W-:-:S02]  /*30b0*/  IMAD R38, R3, R2, R38 ;  /* 0x0000000203267224 */ /* 0x000fc400078e0226 */
        /* <DEDUP_REMOVED lines=16> */
[--C-:B------:R-:W-:Y:S02]  /*31c0*/  @!P6 IMAD.IADD R46, R46, 0x1, -R3.reuse ;  /* 0x000000012e2ee824 */ /* 0x100fe400078e0a03 */
[----:B------:R-:W-:Y:S02]  /*31d0*/  IMAD R42, R3, R4, R42 ;  /* 0x00000004032a7224 */ /* 0x000fe400078e022a */
        /* <DEDUP_REMOVED lines=12> */
[----:B------:R-:W-:Y:S01]  /*32a0*/  IMAD.SHL.U32 R2, R212, 0x200000, RZ ;  /* 0x00200000d4027824 */ /* 0x000fe200078e00ff */
[C---:B------:R-:W-:Y:S01]  /*32b0*/  ISETP.GT.U32.AND P5, PT, R3.reuse, R46, PT ;  /* 0x0000002e0300720c */ /* 0x040fe20003fa4070 */
[--C-:B------:R-:W-:Y:S01]  /*32c0*/  @!P1 IMAD.IADD R50, R50, 0x1, -R3.reuse ;  /* 0x0000000132329824 */ /* 0x100fe200078e0a03 */
[C---:B------:R-:W-:Y:S01]  /*32d0*/  ISETP.GT.U32.AND P1, PT, R3.reuse, R79, PT ;  /* 0x0000004f0300720c */ /* 0x040fe20003f24070 */
[--C-:B------:R-:W-:Y:S01]  /*32e0*/  @!P6 IMAD.IADD R42, R42, 0x1, -R3.reuse ;  /* 0x000000012a2ae824 */ /* 0x100fe200078e0a03 */
[----:B------:R-:W-:Y:S01]  /*32f0*/  LOP3.LUT R2, R2, 0x600000, RZ, 0xc0, !PT ;  /* 0x0060000002027812 */ /* 0x000fe200078ec0ff */
        /* <DEDUP_REMOVED lines=9> */
[----:B------:R-:W-:Y:S01]  /*3390*/  ISETP.GT.U32.AND P5, PT, R3, R34, PT ;  /* 0x000000220300720c */ /* 0x000fe20003fa4070 */
[----:B------:R-:W-:Y:S01]  /*33a0*/  IMAD.SHL.U32 R4, R173, 0x2, RZ ;  /* 0x00000002ad047824 */ /* 0x000fe200078e00ff */
[----:B------:R-:W-:Y:S01]  /*33b0*/  ISETP.GT.U32.AND P6, PT, R3, R42, PT ;  /* 0x0000002a0300720c */ /* 0x000fe20003fc4070 */
[--C-:B------:R-:W-:Y:S01]  /*33c0*/  @!P1 IMAD.IADD R79, R79, 0x1, -R3.reuse ;  /* 0x000000014f4f9824 */ /* 0x100fe200078e0a03 */
[----:B------:R-:W-:Y:S01]  /*33d0*/  R2UR UR10, R2 ;  /* 0x00000000020a72ca */ /* 0x000fe200000e0000 */
[--C-:B------:R-:W-:Y:S01]  /*33e0*/  @!P3 IMAD.IADD R44, R44, 0x1, -R3.reuse ;  /* 0x000000012c2cb824 */ /* 0x100fe200078e0a03 */
[----:B0-----:R-:W-:Y:S01]  /*33f0*/  R2UR UR8, R6 ;  /* 0x00000000060872ca */ /* 0x001fe200000e0000 */
[--C-:B------:R-:W-:Y:S01]  /*3400*/  @!P2 IMAD.IADD R78, R78, 0x1, -R3.reuse ;  /* 0x000000014e4ea824 */ /* 0x100fe200078e0a03 */
[----:B------:R-:W-:Y:S01]  /*3410*/  LOP3.LUT R2, R5, 0x7e, R4, 0x78, !PT ;  /* 0x0000007e05027812 */ /* 0x000fe200078e7804 */
[--C-:B------:R-:W-:Y:S01]  /*3420*/  @!P0 IMAD.IADD R14, R14, 0x1, -R3.reuse ;  /* 0x000000010e0e8824 */ /* 0x100fe200078e0a03 */
[----:B------:R-:W-:Y:S01]  /*3430*/  BAR.SYNC.DEFER_BLOCKING 0x0 ;  /* 0x0000000000007b1d */ /* 0x000fe20000010000 */
[--C-:B------:R-:W-:Y:S01]  /*3440*/  @!P4 IMAD.IADD R38, R38, 0x1, -R3.reuse ;  /* 0x000000012626c824 */ /* 0x100fe200078e0a03 */
[----:B------:R-:W-:Y:S01]  /*3450*/  LOP3.LUT P1, RZ, R173, 0x7f, RZ, 0xc0, !PT ;  /* 0x0000007fadff7812 */ /* 0x000fe2000782c0ff */
[----:B------:R-:W-:-:S02]  /*3460*/  @!P5 IMAD.IADD R34, R34, 0x1, -R3 ;  /* 0x000000012222d824 */ /* 0x000fc400078e0a03 */
[----:B------:R-:W-:Y:S02]  /*3470*/  @!P6 IMAD.IADD R42, R42, 0x1, -R3 ;  /* 0x000000012a2ae824 */ /* 0x000fe400078e0a03 */
[----:B------:R-:W-:Y:S02]  /*3480*/  IMAD R82, R82, R23, RZ ;  /* 0x0000001752527224 */ /* 0x000fe400078e02ff */
[----:B------:R-:W-:Y:S01]  /*3490*/  UIADD3 UR10, UPT, UPT, UR8, UR10, URZ ;  /* 0x0000000a080a7290 */ /* 0x000fe2000fffe0ff */
[----:B------:R-:W-:Y:S11]  /*34a0*/  BRA.U UP0, `(.L_x_5) ;  /* 0x0000000100187547 */ /* 0x000ff6000b800000 */
[----:B------:R-:W-:Y:S01]  /*34b0*/  ELECT P0, URZ, PT ;  /* 0x0000000000ff782f */ /* 0x000fe20003800000 */
[----:B------:R-:W-:Y:S01]  /*34c0*/  IMAD.MOV.U32 R3, RZ, RZ, 0x1 ;  /* 0x00000001ff037424 */ /* 0x000fe200078e00ff */
[----:B------:R-:W-:Y:S01]  /*34d0*/  UMOV UR4, 0x40 ;  /* 0x0000004000047882 */ /* 0x000fe20000000000 */
[----:B------:R-:W-:Y:S01]  /*34e0*/  UVIRTCOUNT.DEALLOC.SMPOOL 0x80 ;  /* 0x000000800000784c */ /* 0x000fe20000000000 */
[----:B------:R-:W-:-:S09]  /*34f0*/  ULEA UR4, UR5, UR4, 0x18 ;  /* 0x0000000405047291 */ /* 0x000fd2000f8ec0ff */
[----:B------:R0:W-:Y:S03]  /*3500*/  @P0 STS.U8 [UR4], R3 ;  /* 0x00000003ff000988 */ /* 0x0001e60008000004 */
.L_x_5:
[----:B------:R-:W-:Y:S01]  /*3510*/  STTM.16dp32bit_t0_t15.x64 tmem[UR10], RZ ;  /* 0x000000ff000079ed */ /* 0x000fe20008b0000a */
[----:B------:R-:W-:Y:S01]  /*3520*/  STTM.16dp32bit_t16_t31.x64 tmem[UR10+0x40], RZ ;  /* 0x000040ff000079ed */ /* 0x000fe20008b2000a */
[----:B------:R-:W1:Y:S02]  /*3530*/  FENCE.VIEW.ASYNC.T ;  /* 0x00000000000073c6 */ /* 0x000e640000000200 */
[----:B-1----:R-:W-:Y:S01]  /*3540*/  VOTEU.ALL UP1, P1 ;  /* 0x0000000000ff7886 */ /* 0x002fe20000820000 */
[----:B------:R-:W-:Y:S01]  /*3550*/  VOTEU.ALL UP2, P1 ;  /* 0x0000000000ff7886 */ /* 0x000fe20000840000 */
[----:B------:R-:W-:Y:S01]  /*3560*/  IMAD R171, R20, 0x2, R169 ;  /* 0x0000000214ab7824 */ /* 0x000fe200078e02a9 */
[----:B------:R-:W-:Y:S01]  /*3570*/  ISETP.GT.AND P0, PT, R234, 0x3f, PT ;  /* 0x0000003fea00780c */ /* 0x000fe20003f04270 */
[----:B------:R-:W-:Y:S01]  /*3580*/  IMAD.SHL.U32 R84, R82, 0x2, RZ ;  /* 0x0000000252547824 */ /* 0x000fe200078e00ff */
[----:B------:R-:W-:-:S04]  /*3590*/  @!UP1 UIADD3 UR4, UPT, UPT, -UR6, 0x100000, URZ ;  /* 0x0010000006049890 */ /* 0x000fc8000fffe1ff */
[----:B------:R-:W-:Y:S02]  /*35a0*/  @!UP1 USHF.L.U32 UR5, UR4, 0xb, URZ ;  /* 0x0000000b04059899 */ /* 0x000fe400080006ff */
[----:B------:R-:W-:Y:S01]  /*35b0*/  @!UP1 USHF.L.U32 UR4, UR4, 0x1, URZ ;  /* 0x0000000104049899 */ /* 0x000fe200080006ff */
[----:B------:R-:W-:Y:S01]  /*35c0*/  BAR.SYNC.DEFER_BLOCKING 0x0 ;  /* 0x0000000000007b1d */ /* 0x000fe20000010000 */
[----:B------:R-:W-:Y:S01]  /*35d0*/  IMAD R23, R20, 0x2, R171 ;  /* 0x0000000214177824 */ /* 0x000fe200078e02ab */
[----:B------:R-:W-:Y:S02]  /*35e0*/  ISETP.LT.AND P2, PT, R9, R22, P0 ;  /* 0x000000160900720c */ /* 0x000fe40000741270 */
[----:B------:R-:W-:Y:S01]  /*35f0*/  IADD3 R86, P3, PT, R84, UR16, RZ ;  /* 0x0000001054567c10 */ /* 0x000fe2000ff7e0ff */
[----:B------:R-:W-:-:S03]  /*3600*/  IMAD R28, R20, 0x2, R23 ;  /* 0x00000002141c7824 */ /* 0x000fc600078e0217 */
[----:B------:R-:W-:Y:S01]  /*3610*/  LEA.HI.X.SX32 R87, R82, UR17, 0x1, P3 ;  /* 0x0000001152577c11 */ /* 0x000fe200098f0eff */
[----:B------:R-:W-:Y:S01]  /*3620*/  IMAD R29, R20, 0x2, R28 ;  /* 0x00000002141d7824 */ /* 0x000fe200078e021c */
[----:B------:R-:W-:-:S03]  /*3630*/  LEA R4, P3, R23, R86, 0x1 ;  /* 0x0000005617047211 */ /* 0x000fc600078608ff */
[C---:B------:R-:W-:Y:S01]  /*3640*/  IMAD R81, R20.reuse, 0x4, R29 ;  /* 0x0000000414517824 */ /* 0x040fe200078e021d */
[----:B------:R-:W-:Y:S01]  /*3650*/  LEA.HI.X.SX32 R5, R23, R87, 0x1, P3 ;  /* 0x0000005717057211 */ /* 0x000fe200018f0eff */
[----:B------:R-:W1:Y:S02]  /*3660*/  FENCE.VIEW.ASYNC.S ;  /* 0x00000000000073c6 */ /* 0x000e640000000000 */
[----:B-1----:R1:W2:Y:S02]  /*3670*/  @!UP2 SYNCS.EXCH.64 URZ, [UR11], UR4 ;  /* 0x000000040bffa5b2 */ /* 0x0022a40008000100 */
[----:B--2---:R-:W-:Y:S01]  /*3680*/  BAR.SYNC.DEFER_BLOCKING 0x0 ;  /* 0x0000000000007b1d */ /* 0x004fe20000010000 */
[----:B------:R-:W-:Y:S01]  /*3690*/  IMAD R83, R20, 0x2, R81 ;  /* 0x0000000214537824 */ /* 0x000fe200078e0251 */
[----:B------:R-:W-:Y:S02]  /*36a0*/  ISETP.LT.AND P4, PT, R8, R22, P0 ;  /* 0x000000160800720c */ /* 0x000fe40000781270 */
[----:B0-----:R-:W-:Y:S01]  /*36b0*/  LOP3.LUT R3, R85, 0xc, RZ, 0xfc, !PT ;  /* 0x0000000c55037812 */ /* 0x001fe200078efcff */
[----:B------:R-:W-:Y:S01]  /*36c0*/  IMAD R80, R20, 0x2, R83 ;  /* 0x0000000214507824 */ /* 0x000fe200078e0253 */
[----:B------:R-:W-:-:S02]  /*36d0*/  PRMT R191, RZ, 0x7610, R191 ;  /* 0x00007610ffbf7816 */ /* 0x000fc400000000bf */
[----:B------:R-:W-:Y:S01]  /*36e0*/  ISETP.LT.AND P3, PT, R3, R22, P0 ;  /* 0x000000160300720c */ /* 0x000fe20000761270 */
[----:B------:R-:W-:Y:S01]  /*36f0*/  IMAD R15, R20, 0x2, R80 ;  /* 0x00000002140f7824 */ /* 0x000fe200078e0250 */
[CC--:B------:R-:W-:Y:S01]  /*3700*/  LEA R8, P5, R29.reuse, R86.reuse, 0x1 ;  /* 0x000000561d087211 */ /* 0x0c0fe200078a08ff */
[----:B-1----:R-:W0:Y:S01]  /*3710*/  LDCU UR4, c[0x0][0x3b0] ;  /* 0x00007600ff0477ac */ /* 0x002e220008000800 */
[----:B------:R-:W-:Y:S02]  /*3720*/  PRMT R180, RZ, 0x7610, R180 ;  /* 0x00007610ffb47816 */ /* 0x000fe400000000b4 */
[----:B------:R-:W-:Y:S01]  /*3730*/  LEA.HI.X.SX32 R9, R29, R87, 0x1, P5 ;  /* 0x000000571d097211 */ /* 0x000fe200028f0eff */
[----:B------:R1:W2:Y:S01]  /*3740*/  @P2 LDG.E.U16 R194, desc[UR20][R4.64] ;  /* 0x0000001404c22981 */ /* 0x0002a2000c1e1500 */
[----:B------:R-:W-:Y:S02]  /*3750*/  LEA R10, P2, R28, R86, 0x1 ;  /* 0x000000561c0a7211 */ /* 0x000fe400078408ff */
[----:B------:R-:W-:-:S03]  /*3760*/  LOP3.LUT R3, R85, 0x1a, RZ, 0xfc, !PT ;  /* 0x0000001a55037812 */ /* 0x000fc600078efcff */
[----:B------:R3:W4:Y:S01]  /*3770*/  @P3 LDG.E.U16 R180, desc[UR20][R8.64] ;  /* 0x0000001408b43981 */ /* 0x000722000c1e1500 */
[----:B------:R-:W-:Y:S02]  /*3780*/  LEA.HI.X.SX32 R11, R28, R87, 0x1, P2 ;  /* 0x000000571c0b7211 */ /* 0x000fe400010f0eff */
[----:B------:R-:W-:Y:S01]  /*3790*/  LOP3.LUT R213, R85, 0x18, RZ, 0xfc, !PT ;  /* 0x0000001855d57812 */ /* 0x000fe200078efcff */
[C---:B-1----:R-:W-:Y:S02]  /*37a0*/  IMAD R5, R20.reuse, 0x2, R15 ;  /* 0x0000000214057824 */ /* 0x042fe400078e020f */
[----:B------:R-:W5:Y:S01]  /*37b0*/  @P4 LDG.E.U16 R191, desc[UR20][R10.64] ;  /* 0x000000140abf4981 */ /* 0x000f62000c1e1500 */
[----:B------:R-:W-:Y:S01]  /*37c0*/  ISETP.LT.AND P5, PT, R3, R22, P0 ;  /* 0x000000160300720c */ /* 0x000fe200007a1270 */
[----:B------:R-:W-:Y:S01]  /*37d0*/  IMAD R13, R20, 0x2, R5 ;  /* 0x00000002140d7824 */ /* 0x000fe200078e0205 */
[----:B------:R-:W-:Y:S02]  /*37e0*/  LEA R4, P4, R5, R86, 0x1 ;  /* 0x0000005605047211 */ /* 0x000fe400078808ff */
[----:B------:R-:W-:-:S02]  /*37f0*/  ISETP.GE.AND P3, PT, R151, RZ, PT ;  /* 0x000000ff9700720c */ /* 0x000fc40003f66270 */
[-C--:B------:R-:W-:Y:S02]  /*3800*/  LEA.HI.X.SX32 R5, R5, R87.reuse, 0x1, P4 ;  /* 0x0000005705057211 */ /* 0x080fe400020f0eff */
[----:B------:R-:W-:Y:S02]  /*3810*/  LEA R6, P4, R13, R86, 0x1 ;  /* 0x000000560d067211 */ /* 0x000fe400078808ff */
[----:B------:R-:W-:Y:S02]  /*3820*/  ISETP.LT.AND P2, PT, R213, R22, P0 ;  /* 0x00000016d500720c */ /* 0x000fe40000741270 */
[----:B------:R-:W-:Y:S02]  /*3830*/  LEA.HI.X.SX32 R7, R13, R87, 0x1, P4 ;  /* 0x000000570d077211 */ /* 0x000fe400020f0eff */
[----:B------:R-:W-:Y:S02]  /*3840*/  ISETP.GE.AND P4, PT, R149, RZ, PT ;  /* 0x000000ff9500720c */ /* 0x000fe40003f86270 */
[----:B------:R-:W-:-:S02]  /*3850*/  PRMT R189, RZ, 0x7610, R189 ;  /* 0x00007610ffbd7816 */ /* 0x000fc400000000bd */
[----:B------:R-:W-:Y:S01]  /*3860*/  PRMT R195, RZ, 0x7610, R195 ;  /* 0x00007610ffc37816 */ /* 0x000fe200000000c3 */
[----:B------:R-:W-:Y:S01]  /*3870*/  @!P3 IMAD.MOV R32, RZ, RZ, -R32 ;  /* 0x000000ffff20b224 */ /* 0x000fe200078e0a20 */
[----:B------:R-:W-:Y:S02]  /*3880*/  ISETP.GE.AND P3, PT, R143, RZ, PT ;  /* 0x000000ff8f00720c */ /* 0x000fe40003f66270 */
[----:B------:R1:W2:Y:S01]  /*3890*/  @P5 LDG.E.U16 R189, desc[UR20][R6.64] ;  /* 0x0000001406bd5981 */ /* 0x0002a2000c1e1500 */
[----:B------:R-:W-:Y:S01]  /*38a0*/  ISETP.GE.AND P5, PT, R145, RZ, PT ;  /* 0x000000ff9100720c */ /* 0x000fe20003fa6270 */
[C---:B------:R-:W-:Y:S02]  /*38b0*/  IMAD R13, R20.reuse, 0x2, R13 ;  /* 0x00000002140d7824 */ /* 0x040fe400078e020d */
[----:B------:R0:W2:Y:S01]  /*38c0*/  @P2 LDG.E.U16 R195, desc[UR20][R4.64] ;  /* 0x0000001404c32981 */ /* 0x0000a2000c1e1500 */
[----:B------:R-:W-:Y:S01]  /*38d0*/  ISETP.GE.AND P2, PT, R147, RZ, PT ;  /* 0x000000ff9300720c */ /* 0x000fe20003f46270 */
[----:B------:R-:W-:Y:S01]  /*38e0*/  @!P4 IMAD.MOV R164, RZ, RZ, -R164 ;  /* 0x000000ffffa4c224 */ /* 0x000fe200078e0aa4 */
[----:B------:R-:W-:Y:S01]  /*38f0*/  ISETP.GE.AND P4, PT, R141, RZ, PT ;  /* 0x000000ff8d00720c */ /* 0x000fe20003f86270 */
[----:B---3--:R-:W-:-:S03]  /*3900*/  IMAD R9, R20, 0x4, R13 ;  /* 0x0000000414097824 */ /* 0x008fc600078e020d */
[----:B------:R-:W-:Y:S01]  /*3910*/  @!P3 IMAD.MOV R158, RZ, RZ, -R158 ;  /* 0x000000ffff9eb224 */ /* 0x000fe200078e0a9e */
[----:B------:R-:W-:Y:S02]  /*3920*/  ISETP.GE.AND P3, PT, R137, RZ, PT ;  /* 0x000000ff8900720c */ /* 0x000fe40003f66270 */
[----:B------:R-:W-:Y:S01]  /*3930*/  @!P5 IMAD.MOV R30, RZ, RZ, -R30 ;  /* 0x000000ffff1ed224 */ /* 0x000fe200078e0a1e */
[----:B-1----:R-:W-:Y:S02]  /*3940*/  LEA R6, P5, R9, R86, 0x1 ;  /* 0x0000005609067211 */ /* 0x002fe400078a08ff */
[----:B0-----:R-:W-:Y:S01]  /*3950*/  LOP3.LUT R4, R85, 0x20, RZ, 0xfc, !PT ;  /* 0x0000002055047812 */ /* 0x001fe200078efcff */
[----:B------:R-:W-:Y:S01]  /*3960*/  @!P2 IMAD.MOV R160, RZ, RZ, -R160 ;  /* 0x000000ffffa0a224 */ /* 0x000fe200078e0aa0 */
[----:B------:R-:W-:Y:S01]  /*3970*/  LEA.HI.X.SX32 R7, R9, R87, 0x1, P5 ;  /* 0x0000005709077211 */ /* 0x000fe200028f0eff */
[----:B------:R-:W-:Y:S01]  /*3980*/  @!P4 IMAD.MOV R154, RZ, RZ, -R154 ;  /* 0x000000ffff9ac224 */ /* 0x000fe200078e0a9a */
[----:B------:R-:W-:-:S02]  /*3990*/  ISETP.LT.AND P2, PT, R4, R22, P0 ;  /* 0x000000160400720c */ /* 0x000fc40000741270 */
[----:B------:R-:W-:Y:S02]  /*39a0*/  ISETP.GE.AND P5, PT, R135, RZ, PT ;  /* 0x000000ff8700720c */ /* 0x000fe40003fa6270 */
[----:B------:R-:W-:Y:S02]  /*39b0*/  ISETP.GE.AND P4, PT, R133, RZ, PT ;  /* 0x000000ff8500720c */ /* 0x000fe40003f86270 */
[----:B------:R-:W-:Y:S02]  /*39c0*/  LOP3.LUT R5, R85, 0x22, RZ, 0xfc, !PT ;  /* 0x0000002255057812 */ /* 0x000fe400078efcff */
[----:B------:R-:W-:Y:S01]  /*39d0*/  PRMT R193, RZ, 0x7610, R193 ;  /* 0x00007610ffc17816 */ /* 0x000fe200000000c1 */
[----:B------:R-:W-:Y:S01]  /*39e0*/  @!P3 IMAD.MOV R156, RZ, RZ, -R156 ;  /* 0x000000ffff9cb224 */ /* 0x000fe200078e0a9c */
[----:B------:R-:W-:Y:S01]  /*39f0*/  ISETP.LT.AND P3, PT, R5, R22, P0 ;  /* 0x000000160500720c */ /* 0x000fe20000761270 */
[----:B------:R-:W-:-:S03]  /*3a00*/  IMAD R9, R20, 0x2, R9 ;  /* 0x0000000214097824 */ /* 0x000fc600078e0209 */
[----:B------:R0:W3:Y:S01]  /*3a10*/  @P2 LDG.E.U16 R193, desc[UR20][R6.64] ;  /* 0x0000001406c12981 */ /* 0x0000e2000c1e1500 */
[----:B------:R-:W-:Y:S01]  /*3a20*/  @!P5 IMAD.MOV R152, RZ, RZ, -R152 ;  /* 0x000000ffff98d224 */ /* 0x000fe200078e0a98 */
[----:B------:R-:W-:Y:S01]  /*3a30*/  ISETP.GE.AND P2, PT, R131, RZ, PT ;  /* 0x000000ff8300720c */ /* 0x000fe20003f46270 */
[----:B------:R-:W-:Y:S01]  /*3a40*/  @!P4 IMAD.MOV R148, RZ, RZ, -R148 ;  /* 0x000000ffff94c224 */ /* 0x000fe200078e0a94 */
[----:B------:R-:W-:Y:S02]  /*3a50*/  ISETP.GE.AND P4, PT, R127, RZ, PT ;  /* 0x000000ff7f00720c */ /* 0x000fe40003f86270 */
[----:B------:R-:W-:Y:S02]  /*3a60*/  PRMT R188, RZ, 0x7610, R188 ;  /* 0x00007610ffbc7816 */ /* 0x000fe400000000bc */
[----:B0-----:R-:W-:-:S04]  /*3a70*/  LEA R6, P5, R9, R86, 0x1 ;  /* 0x0000005609067211 */ /* 0x001fc800078a08ff */
[----:B------:R-:W-:Y:S02]  /*3a80*/  LEA.HI.X.SX32 R7, R9, R87, 0x1, P5 ;  /* 0x0000005709077211 */ /* 0x000fe400028f0eff */
[----:B------:R-:W-:-:S03]  /*3a90*/  ISETP.GE.AND P5, PT, R125, RZ, PT ;  /* 0x000000ff7d00720c */ /* 0x000fc60003fa6270 */
[----:B------:R0:W2:Y:S01]  /*3aa0*/  @P3 LDG.E.U16 R188, desc[UR20][R6.64] ;  /* 0x0000001406bc3981 */ /* 0x0000a2000c1e1500 */
[----:B------:R-:W-:Y:S02]  /*3ab0*/  ISETP.GE.AND P3, PT, R121, RZ, PT ;  /* 0x000000ff7900720c */ /* 0x000fe40003f66270 */
[----:B------:R-:W-:Y:S01]  /*3ac0*/  LOP3.LUT R8, R85, 0x10, RZ, 0xfc, !PT ;  /* 0x0000001055087812 */ /* 0x000fe200078efcff */
[----:B------:R-:W-:Y:S01]  /*3ad0*/  @!P2 IMAD.MOV R144, RZ, RZ, -R144 ;  /* 0x000000ffff90a224 */ /* 0x000fe200078e0a90 */
[----:B------:R-:W-:Y:S01]  /*3ae0*/  ISETP.GE.AND P2, PT, R123, RZ, PT ;  /* 0x000000ff7b00720c */ /* 0x000fe20003f46270 */
[----:B------:R-:W-:Y:S01]  /*3af0*/  @!P4 IMAD.MOV R146, RZ, RZ, -R146 ;  /* 0x000000ffff92c224 */ /* 0x000fe200078e0a92 */
[----:B------:R-:W-:-:S03]  /*3b00*/  ISETP.LT.AND P4, PT, R8, R22, P0 ;  /* 0x000000160800720c */ /* 0x000fc60000781270 */
[----:B------:R-:W-:Y:S01]  /*3b10*/  @!P5 IMAD.MOV R142, RZ, RZ, -R142 ;  /* 0x000000ffff8ed224 */ /* 0x000fe200078e0a8e */
[C---:B0-----:R-:W-:Y:S02]  /*3b20*/  LEA R6, P5, R81.reuse, R86, 0x1 ;  /* 0x0000005651067211 */ /* 0x041fe400078a08ff */
[----:B------:R-:W-:Y:S01]  /*3b30*/  ISETP.GE.AND P6, PT, R0, RZ, PT ;  /* 0x000000ff0000720c */ /* 0x000fe20003fc6270 */
[----:B------:R-:W-:Y:S01]  /*3b40*/  @!P3 IMAD.MOV R134, RZ, RZ, -R134 ;  /* 0x000000ffff86b224 */ /* 0x000fe200078e0a86 */
[----:B------:R-:W-:Y:S02]  /*3b50*/  PRMT R192, RZ, 0x7610, R192 ;  /* 0x00007610ffc07816 */ /* 0x000fe400000000c0 */
[----:B------:R-:W-:Y:S02]  /*3b60*/  LEA.HI.X.SX32 R7, R81, R87, 0x1, P5 ;  /* 0x0000005751077211 */ /* 0x000fe400028f0eff */
[----:B------:R-:W-:Y:S01]  /*3b70*/  ISETP.GE.AND P3, PT, R113, RZ, PT ;  /* 0x000000ff7100720c */ /* 0x000fe20003f66270 */
[----:B------:R-:W-:Y:S01]  /*3b80*/  @!P2 IMAD.MOV R138, RZ, RZ, -R138 ;  /* 0x000000ffff8aa224 */ /* 0x000fe200078e0a8a */
[----:B------:R-:W-:Y:S01]  /*3b90*/  ISETP.GE.AND P2, PT, R117, RZ, PT ;  /* 0x000000ff7500720c */ /* 0x000fe20003f46270 */
[----:B------:R0:W2:Y:S01]  /*3ba0*/  @P4 LDG.E.U16 R192, desc[UR20][R6.64] ;  /* 0x0000001406c04981 */ /* 0x0000a2000c1e1500 */
[----:B------:R-:W-:-:S02]  /*3bb0*/  ISETP.GE.AND P4, PT, R111, RZ, PT ;  /* 0x000000ff6f00720c */ /* 0x000fc40003f86270 */
[----:B------:R-:W-:Y:S01]  /*3bc0*/  ISETP.GE.AND P5, PT, R115, RZ, PT ;  /* 0x000000ff7300720c */ /* 0x000fe20003fa6270 */
[----:B------:R-:W-:Y:S01]  /*3bd0*/  @!P6 IMAD.MOV R162, RZ, RZ, -R162 ;  /* 0x000000ffffa2e224 */ /* 0x000fe200078e0aa2 */
[----:B------:R-:W-:Y:S02]  /*3be0*/  ISETP.GE.AND P6, PT, R139, RZ, PT ;  /* 0x000000ff8b00720c */ /* 0x000fe40003fc6270 */
[----:B------:R-:W-:-:S03]  /*3bf0*/  LOP3.LUT R8, R85, 0x12, RZ, 0xfc, !PT ;  /* 0x0000001255087812 */ /* 0x000fc600078efcff */
[----:B------:R-:W-:Y:S01]  /*3c00*/  @!P3 IMAD.MOV R128, RZ, RZ, -R128 ;  /* 0x000000ffff80b224 */ /* 0x000fe200078e0a80 */
[----:B------:R-:W-:Y:S01]  /*3c10*/  ISETP.GE.AND P3, PT, R107, RZ, PT ;  /* 0x000000ff6b00720c */ /* 0x000fe20003f66270 */
[----:B------:R-:W-:Y:S01]  /*3c20*/  @!P2 IMAD.MOV R136, RZ, RZ, -R136 ;  /* 0x000000ffff88a224 */ /* 0x000fe200078e0a88 */
[----:B------:R-:W-:Y:S01]  /*3c30*/  ISETP.LT.AND P2, PT, R8, R22, P0 ;  /* 0x000000160800720c */ /* 0x000fe20000741270 */
[----:B------:R-:W-:Y:S01]  /*3c40*/  @!P4 IMAD.MOV R124, RZ, RZ, -R124 ;  /* 0x000000ffff7cc224 */ /* 0x000fe200078e0a7c */
[----:B------:R-:W-:Y:S01]  /*3c50*/  ISETP.GE.AND P4, PT, R103, RZ, PT ;  /* 0x000000ff6700720c */ /* 0x000fe20003f86270 */
[----:B------:R-:W-:Y:S01]  /*3c60*/  @!P5 IMAD.MOV R132, RZ, RZ, -R132 ;  /* 0x000000ffff84d224 */ /* 0x000fe200078e0a84 */
[----:B0-----:R-:W-:Y:S01]  /*3c70*/  LEA R6, P5, R83, R86, 0x1 ;  /* 0x0000005653067211 */ /* 0x001fe200078a08ff */
[----:B------:R-:W-:Y:S01]  /*3c80*/  @!P6 IMAD.MOV R150, RZ, RZ, -R150 ;  /* 0x000000ffff96e224 */ /* 0x000fe200078e0a96 */
[----:B------:R-:W-:Y:S02]  /*3c90*/  ISETP.GE.AND P6, PT, R129, RZ, PT ;  /* 0x000000ff8100720c */ /* 0x000fe40003fc6270 */
[----:B------:R-:W-:-:S02]  /*3ca0*/  PRMT R190, RZ, 0x7610, R190 ;  /* 0x00007610ffbe7816 */ /* 0x000fc400000000be */
[----:B------:R-:W-:Y:S01]  /*3cb0*/  LEA.HI.X.SX32 R7, R83, R87, 0x1, P5 ;  /* 0x0000005753077211 */ /* 0x000fe200028f0eff */
[----:B------:R-:W-:Y:S01]  /*3cc0*/  @!P3 IMAD.MOV R126, RZ, RZ, -R126 ;  /* 0x000000ffff7eb224 */ /* 0x000fe200078e0a7e */
[----:B------:R-:W-:-:S03]  /*3cd0*/  ISETP.GE.AND P3, PT, R99, RZ, PT ;  /* 0x000000ff6300720c */ /* 0x000fc60003f66270 */
[----:B------:R0:W2:Y:S01]  /*3ce0*/  @P2 LDG.E.U16 R190, desc[UR20][R6.64] ;  /* 0x0000001406be2981 */ /* 0x0000a2000c1e1500 */
[----:B------:R-:W-:Y:S01]  /*3cf0*/  ISETP.GE.AND P2, PT, R101, RZ, PT ;  /* 0x000000ff6500720c */ /* 0x000fe20003f46270 */
[----:B------:R-:W-:Y:S01]  /*3d00*/  @!P4 IMAD.MOV R118, RZ, RZ, -R118 ;  /* 0x000000ffff76c224 */ /* 0x000fe200078e0a76 */
[----:B------:R-:W-:Y:S02]  /*3d10*/  ISETP.GE.AND P5, PT, R105, RZ, PT ;  /* 0x000000ff6900720c */ /* 0x000fe40003fa6270 */
[----:B------:R-:W-:Y:S01]  /*3d20*/  ISETP.GE.AND P4, PT, R95, RZ, PT ;  /* 0x000000ff5f00720c */ /* 0x000fe20003f86270 */
[----:B------:R-:W-:Y:S01]  /*3d30*/  @!P6 IMAD.MOV R140, RZ, RZ, -R140 ;  /* 0x000000ffff8ce224 */ /* 0x000fe200078e0a8c */
[----:B------:R-:W-:-:S03]  /*3d40*/  ISETP.GE.AND P6, PT, R119, RZ, PT ;  /* 0x000000ff7700720c */ /* 0x000fc60003fc6270 */
[----:B------:R-:W-:Y:S01]  /*3d50*/  @!P3 IMAD.MOV R114, RZ, RZ, -R114 ;  /* 0x000000ffff72b224 */ /* 0x000fe200078e0a72 */
[----:B------:R-:W-:Y:S01]  /*3d60*/  ISETP.GE.AND P3, PT, R26, RZ, PT ;  /* 0x000000ff1a00720c */ /* 0x000fe20003f66270 */
[C---:B------:R-:W-:Y:S02]  /*3d70*/  IMAD R26, R20.reuse, 0x2, R9 ;  /* 0x00000002141a7824 */ /* 0x040fe400078e0209 */
[----:B------:R-:W-:Y:S01]  /*3d80*/  @!P2 IMAD.MOV R116, RZ, RZ, -R116 ;  /* 0x000000ffff74a224 */ /* 0x000fe200078e0a74 */
[----:B------:R-:W-:Y:S01]  /*3d90*/  ISETP.GE.AND P2, PT, R27, RZ, PT ;  /* 0x000000ff1b00720c */ /* 0x000fe20003f46270 */
[----:B------:R-:W-:Y:S01]  /*3da0*/  @!P5 IMAD.MOV R122, RZ, RZ, -R122 ;  /* 0x000000ffff7ad224 */ /* 0x000fe200078e0a7a */
[----:B------:R-:W-:Y:S01]  /*3db0*/  ISETP.GE.AND P5, PT, R97, RZ, PT ;  /* 0x000000ff6100720c */ /* 0x000fe20003fa6270 */
[----:B------:R-:W-:Y:S01]  /*3dc0*/  @!P4 IMAD.MOV R110, RZ, RZ, -R110 ;  /* 0x000000ffff6ec224 */ /* 0x000fe200078e0a6e */
[----:B------:R-:W-:Y:S01]  /*3dd0*/  ISETP.GE.AND P4, PT, R17, RZ, PT ;  /* 0x000000ff1100720c */ /* 0x000fe20003f86270 */
[----:B------:R-:W-:-:S02]  /*3de0*/  IMAD R27, R20, 0x2, R26 ;  /* 0x00000002141b7824 */ /* 0x000fc400078e021a */
[----:B------:R-:W-:Y:S02]  /*3df0*/  @!P6 IMAD.MOV R130, RZ, RZ, -R130 ;  /* 0x000000ffff82e224 */ /* 0x000fe400078e0a82 */
[C---:B------:R-:W-:Y:S01]  /*3e00*/  IMAD R9, R20.reuse, 0x2, R27 ;  /* 0x0000000214097824 */ /* 0x040fe200078e021b */
[----:B------:R-:W-:Y:S01]  /*3e10*/  ISETP.GE.AND P6, PT, R109, RZ, PT ;  /* 0x000000ff6d00720c */ /* 0x000fe20003fc6270 */
[----:B------:R-:W-:Y:S01]  /*3e20*/  @!P3 IMAD.MOV R102, RZ, RZ, -R102 ;  /* 0x000000ffff66b224 */ /* 0x000fe200078e0a66 */
[----:B0-----:R-:W-:Y:S02]  /*3e30*/  LOP3.LUT R6, R85, 0x28, RZ, 0xfc, !PT ;  /* 0x0000002855067812 */ /* 0x001fe400078efcff */
[----:B------:R-:W-:Y:S01]  /*3e40*/  LEA R8, P3, R9, R86, 0x1 ;  /* 0x0000005609087211 */ /* 0x000fe200078608ff */
[----:B------:R-:W-:Y:S01]  /*3e50*/  IMAD R17, R20, 0x2, R9 ;  /* 0x0000000214117824 */ /* 0x000fe200078e0209 */
[----:B------:R-:W-:Y:S01]  /*3e60*/  LOP3.LUT R7, R85, 0x2a, RZ, 0xfc, !PT ;  /* 0x0000002a55077812 */ /* 0x000fe200078efcff */
[----:B------:R-:W-:Y:S01]  /*3e70*/  @!P5 IMAD.MOV R112, RZ, RZ, -R112 ;  /* 0x000000ffff70d224 */ /* 0x000fe200078e0a70 */
[----:B------:R-:W-:Y:S01]  /*3e80*/  LEA.HI.X.SX32 R9, R9, R87, 0x1, P3 ;  /* 0x0000005709097211 */ /* 0x000fe200018f0eff */
[----:B------:R-:W-:Y:S01]  /*3e90*/  @!P4 IMAD.MOV R96, RZ, RZ, -R96 ;  /* 0x000000ffff60c224 */ /* 0x000fe200078e0a60 */
[----:B------:R-:W-:Y:S01]  /*3ea0*/  ISETP.LT.AND P5, PT, R6, R22, P0 ;  /* 0x000000160600720c */ /* 0x000fe200007a1270 */
[----:B------:R-:W-:Y:S01]  /*3eb0*/  @!P2 IMAD.MOV R108, RZ, RZ, -R108 ;  /* 0x000000ffff6ca224 */ /* 0x000fe200078e0a6c */
[----:B------:R-:W-:-:S02]  /*3ec0*/  ISETP.GE.AND P3, PT, R93, RZ, PT ;  /* 0x000000ff5d00720c */ /* 0x000fc40003f66270 */
[----:B------:R-:W-:Y:S02]  /*3ed0*/  ISETP.GE.AND P4, PT, R92, RZ, PT ;  /* 0x000000ff5c00720c */ /* 0x000fe40003f86270 */
[----:B------:R-:W-:Y:S01]  /*3ee0*/  ISETP.LT.AND P2, PT, R7, R22, P0 ;  /* 0x000000160700720c */ /* 0x000fe20000741270 */
[----:B------:R-:W-:Y:S01]  /*3ef0*/  @!P6 IMAD.MOV R120, RZ, RZ, -R120 ;  /* 0x000000ffff78e224 */ /* 0x000fe200078e0a78 */
[C---:B------:R-:W-:Y:S02]  /*3f00*/  LEA R10, P6, R17.reuse, R86, 0x1 ;  /* 0x00000056110a7211 */ /* 0x040fe400078c08ff */
[----:B------:R-:W-:Y:S02]  /*3f10*/  PRMT R186, RZ, 0x7610, R186 ;  /* 0x00007610ffba7816 */ /* 0x000fe400000000ba */
[----:B------:R-:W-:Y:S02]  /*3f20*/  PRMT R179, RZ, 0x7610, R179 ;  /* 0x00007610ffb37816 */ /* 0x000fe400000000b3 */
[----:B------:R-:W-:Y:S01]  /*3f30*/  LEA.HI.X.SX32 R11, R17, R87, 0x1, P6 ;  /* 0x00000057110b7211 */ /* 0x000fe200030f0eff */
[----:B------:R-:W-:Y:S01]  /*3f40*/  @!P3 IMAD.MOV R104, RZ, RZ, -R104 ;  /* 0x000000ffff68b224 */ /* 0x000fe200078e0a68 */
[----:B------:R0:W2:Y:S01]  /*3f50*/  @P5 LDG.E.U16 R186, desc[UR20][R8.64] ;  /* 0x0000001408ba5981 */ /* 0x0000a2000c1e1500 */
[----:B------:R-:W-:Y:S01]  /*3f60*/  ISETP.GE.AND P6, PT, R89, RZ, PT ;  /* 0x000000ff5900720c */ /* 0x000fe20003fc6270 */
[----:B------:R-:W-:Y:S01]  /*3f70*/  @!P4 IMAD.MOV R98, RZ, RZ, -R98 ;  /* 0x000000ffff62c224 */ /* 0x000fe200078e0a62 */
[----:B------:R-:W-:Y:S01]  /*3f80*/  ISETP.GE.AND P5, PT, R91, RZ, PT ;  /* 0x000000ff5b00720c */ /* 0x000fe20003fa6270 */
[----:B------:R1:W2:Y:S01]  /*3f90*/  @P2 LDG.E.U16 R179, desc[UR20][R10.64] ;  /* 0x000000140ab32981 */ /* 0x0002a2000c1e1500 */
[----:B------:R-:W-:-:S02]  /*3fa0*/  ISETP.GE.AND P3, PT, R75, RZ, PT ;  /* 0x000000ff4b00720c */ /* 0x000fc40003f66270 */
[----:B------:R-:W-:Y:S02]  /*3fb0*/  ISETP.GE.AND P4, PT, R73, RZ, PT ;  /* 0x000000ff4900720c */ /* 0x000fe40003f86270 */
[----:B------:R-:W-:Y:S01]  /*3fc0*/  ISETP.GE.AND P2, PT, R77, RZ, PT ;  /* 0x000000ff4d00720c */ /* 0x000fe20003f46270 */
[----:B------:R-:W-:Y:S01]  /*3fd0*/  IMAD R18, R20, 0x2, R17 ;  /* 0x0000000214127824 */ /* 0x000fe200078e0211 */
[----:B0-----:R-:W-:-:S03]  /*3fe0*/  LOP3.LUT R8, R85, 0x30, RZ, 0xfc, !PT ;  /* 0x0000003055087812 */ /* 0x001fc600078efcff */
[----:B------:R-:W-:Y:S02]  /*3ff0*/  IMAD R17, R20, 0x4, R18 ;  /* 0x0000000414117824 */ /* 0x000fe400078e0212 */
[----:B------:R-:W-:Y:S02]  /*4000*/  @!P6 IMAD.MOV R100, RZ, RZ, -R100 ;  /* 0x000000ffff64e224 */ /* 0x000fe400078e0a64 */
[----:B------:R-:W-:Y:S01]  /*4010*/  @!P5 IMAD.MOV R106, RZ, RZ, -R106 ;  /* 0x000000ffff6ad224 */ /* 0x000fe200078e0a6a */
[----:B-1----:R-:W-:Y:S01]  /*4020*/  LEA R10, P6, R17, R86, 0x1 ;  /* 0x00000056110a7211 */ /* 0x002fe200078c08ff */
[----:B------:R-:W-:Y:S01]  /*4030*/  @!P3 IMAD.MOV R90, RZ, RZ, -R90 ;  /* 0x000000ffff5ab224 */ /* 0x000fe200078e0a5a */
[----:B------:R-:W-:Y:S01]  /*4040*/  ISETP.LT.AND P5, PT, R8, R22, P0 ;  /* 0x000000160800720c */ /* 0x000fe200007a1270 */
[----:B------:R-:W-:Y:S01]  /*4050*/  @!P4 IMAD.MOV R72, RZ, RZ, -R72 ;  /* 0x000000ffff48c224 */ /* 0x000fe200078e0a48 */
[----:B------:R-:W-:Y:S01]  /*4060*/  ISETP.GE.AND P3, PT, R69, RZ, PT ;  /* 0x000000ff4500720c */ /* 0x000fe20003f66270 */
[----:B------:R-:W-:Y:S01]  /*4070*/  @!P2 IMAD.MOV R94, RZ, RZ, -R94 ;  /* 0x000000ffff5ea224 */ /* 0x000fe200078e0a5e */
[----:B------:R-:W-:-:S02]  /*4080*/  ISETP.GE.AND P4, PT, R65, RZ, PT ;  /* 0x000000ff4100720c */ /* 0x000fc40003f86270 */
[----:B------:R-:W-:Y:S02]  /*4090*/  ISETP.GE.AND P2, PT, R71, RZ, PT ;  /* 0x000000ff4700720c */ /* 0x000fe40003f46270 */
[----:B------:R-:W-:Y:S02]  /*40a0*/  LEA.HI.X.SX32 R11, R17, R87, 0x1, P6 ;  /* 0x00000057110b7211 */ /* 0x000fe400030f0eff */
[----:B------:R-:W-:Y:S02]  /*40b0*/  ISETP.GE.AND P6, PT, R67, RZ, PT ;  /* 0x000000ff4300720c */ /* 0x000fe40003fc6270 */
[----:B------:R-:W-:Y:S02]  /*40c0*/  PRMT R185, RZ, 0x7610, R185 ;  /* 0x00007610ffb97816 */ /* 0x000fe400000000b9 */
[----:B------:R-:W-:Y:S01]  /*40d0*/  LOP3.LUT R9, R85, 0x32, RZ, 0xfc, !PT ;  /* 0x0000003255097812 */ /* 0x000fe200078efcff */
[----:B------:R-:W-:Y:S02]  /*40e0*/  @!P3 IMAD.MOV R88, RZ, RZ, -R88 ;  /* 0x000000ffff58b224 */ /* 0x000fe400078e0a58 */
[----:B------:R-:W-:Y:S01]  /*40f0*/  IMAD R17, R20, 0x2, R17 ;  /* 0x0000000214117824 */ /* 0x000fe200078e0211 */
[----:B------:R0:W2:Y:S01]  /*4100*/  @P5 LDG.E.U16 R185, desc[UR20][R10.64] ;  /* 0x000000140ab95981 */ /* 0x0000a2000c1e1500 */
[----:B------:R-:W-:Y:S01]  /*4110*/  @!P4 IMAD.MOV R66, RZ, RZ, -R66 ;  /* 0x000000ffff42c224 */ /* 0x000fe200078e0a42 */
[----:B------:R-:W-:Y:S01]  /*4120*/  ISETP.LT.AND P3, PT, R9, R22, P0 ;  /* 0x000000160900720c */ /* 0x000fe20000761270 */
[----:B------:R-:W-:Y:S01]  /*4130*/  @!P2 IMAD.MOV R68, RZ, RZ, -R68 ;  /* 0x000000ffff44a224 */ /* 0x000fe200078e0a44 */
[----:B------:R-:W-:-:S02]  /*4140*/  ISETP.GE.AND P5, PT, R61, RZ, PT ;  /* 0x000000ff3d00720c */ /* 0x000fc40003fa6270 */
[----:B------:R-:W-:Y:S01]  /*4150*/  ISETP.GE.AND P4, PT, R59, RZ, PT ;  /* 0x000000ff3b00720c */ /* 0x000fe20003f86270 */
[----:B------:R-:W-:Y:S01]  /*4160*/  @!P6 IMAD.MOV R70, RZ, RZ, -R70 ;  /* 0x000000ffff46e224 */ /* 0x000fe200078e0a46 */
[----:B------:R-:W-:Y:S02]  /*4170*/  ISETP.GE.AND P2, PT, R63, RZ, PT ;  /* 0x000000ff3f00720c */ /* 0x000fe40003f46270 */
[C---:B0-----:R-:W-:Y:S02]  /*4180*/  LEA R10, P6, R17.reuse, R86, 0x1 ;  /* 0x00000056110a7211 */ /* 0x041fe400078c08ff */
[----:B------:R-:W-:Y:S02]  /*4190*/  PRMT R183, RZ, 0x7610, R183 ;  /* 0x00007610ffb77816 */ /* 0x000fe400000000b7 */
[----:B------:R-:W-:-:S03]  /*41a0*/  LEA.HI.X.SX32 R11, R17, R87, 0x1, P6 ;  /* 0x00000057110b7211 */ /* 0x000fc600030f0eff */
[----:B------:R-:W-:Y:S01]  /*41b0*/  @!P5 IMAD.MOV R58, RZ, RZ, -R58 ;  /* 0x000000ffff3ad224 */ /* 0x000fe200078e0a3a */
[----:B------:R-:W-:Y:S01]  /*41c0*/  ISETP.GE.AND P5, PT, R35, RZ, PT ;  /* 0x000000ff2300720c */ /* 0x000fe20003fa6270 */
[----:B------:R0:W2:Y:S01]  /*41d0*/  @P3 LDG.E.U16 R183, desc[UR20][R10.64] ;  /* 0x000000140ab73981 */ /* 0x0000a2000c1e1500 */
[----:B------:R-:W-:Y:S01]  /*41e0*/  @!P4 IMAD.MOV R64, RZ, RZ, -R64 ;  /* 0x000000ffff40c224 */ /* 0x000fe200078e0a40 */
[----:B------:R-:W-:Y:S01]  /*41f0*/  ISETP.GE.AND P3, PT, R53, RZ, PT ;  /* 0x000000ff3500720c */ /* 0x000fe20003f66270 */
[----:B------:R-:W-:Y:S01]  /*4200*/  @!P2 IMAD.MOV R62, RZ, RZ, -R62 ;  /* 0x000000ffff3ea224 */ /* 0x000fe200078e0a3e */
[----:B------:R-:W-:Y:S02]  /*4210*/  ISETP.GE.AND P4, PT, R51, RZ, PT ;  /* 0x000000ff3300720c */ /* 0x000fe40003f86270 */
[----:B------:R-:W-:-:S06]  /*4220*/  ISETP.GE.AND P2, PT, R57, RZ, PT ;  /* 0x000000ff3900720c */ /* 0x000fcc0003f46270 */
[----:B------:R-:W-:Y:S01]  /*4230*/  @!P5 IMAD.MOV R50, RZ, RZ, -R50 ;  /* 0x000000ffff32d224 */ /* 0x000fe200078e0a32 */
[----:B------:R-:W-:Y:S02]  /*4240*/  ISETP.GE.AND P5, PT, R41, RZ, PT ;  /* 0x000000ff2900720c */ /* 0x000fe40003fa6270 */
[----:B------:R-:W-:Y:S01]  /*4250*/  @!P3 IMAD.MOV R74, RZ, RZ, -R74 ;  /* 0x000000ffff4ab224 */ /* 0x000fe200078e0a4a */
[----:B------:R-:W-:Y:S01]  /*4260*/  ISETP.GE.AND P3, PT, R47, RZ, PT ;  /* 0x000000ff2f00720c */ /* 0x000fe20003f66270 */
[----:B------:R-:W-:Y:S01]  /*4270*/  @!P4 IMAD.MOV R54, RZ, RZ, -R54 ;  /* 0x000000ffff36c224 */ /* 0x000fe200078e0a36 */
[----:B------:R-:W-:Y:S01]  /*4280*/  ISETP.GE.AND P4, PT, R45, RZ, PT ;  /* 0x000000ff2d00720c */ /* 0x000fe20003f86270 */
[----:B------:R-:W-:Y:S01]  /*4290*/  @!P2 IMAD.MOV R60, RZ, RZ, -R60 ;  /* 0x000000ffff3ca224 */ /* 0x000fe200078e0a3c */
[----:B------:R-:W-:Y:S01]  /*42a0*/  ISETP.GE.AND P2, PT, R49, RZ, PT ;  /* 0x000000ff3100720c */ /* 0x000fe20003f46270 */
[----:B------:R-:W-:Y:S01]  /*42b0*/  IMAD R168, R20, 0x2, R17 ;  /* 0x0000000214a87824 */ /* 0x000fe200078e0211 */
[----:B------:R-:W-:-:S04]  /*42c0*/  ISETP.GE.AND P6, PT, R55, RZ, PT ;  /* 0x000000ff3700720c */ /* 0x000fc80003fc6270 */
        /* <DEDUP_REMOVED lines=8> */
[----:B------:R-:W-:-:S04]  /*4350*/  IMAD R170, R20, 0x2, R168 ;  /* 0x0000000214aa7824 */ /* 0x000fc800078e02a8 */
[----:B------:R-:W-:Y:S01]  /*4360*/  IMAD R17, R20, 0x2, R170 ;  /* 0x0000000214117824 */ /* 0x000fe200078e02aa */
[----:B0-----:R-:W-:-:S03]  /*4370*/  LOP3.LUT R11, R85, 0x3a, RZ, 0xfc, !PT ;  /* 0x0000003a550b7812 */ /* 0x001fc600078efcff */
[----:B------:R-:W-:Y:S01]  /*4380*/  IMAD R172, R20, 0x2, R17 ;  /* 0x0000000214ac7824 */ /* 0x000fe200078e0211 */
[----:B------:R-:W-:Y:S01]  /*4390*/  LOP3.LUT R10, R85, 0x38, RZ, 0xfc, !PT ;  /* 0x00000038550a7812 */ /* 0x000fe200078efcff */
[----:B------:R-:W-:Y:S01]  /*43a0*/  @!P3 IMAD.MOV R78, RZ, RZ, -R78 ;  /* 0x000000ffff4eb224 */ /* 0x000fe200078e0a4e */
[----:B------:R-:W-:Y:S01]  /*43b0*/  ISETP.LT.AND P3, PT, R11, R22, P0 ;  /* 0x000000160b00720c */ /* 0x000fe20000761270 */
[----:B------:R-:W-:Y:S01]  /*43c0*/  @!P4 IMAD.MOV R79, RZ, RZ, -R79 ;  /* 0x000000ffff4fc224 */ /* 0x000fe200078e0a4f */
[-C--:B------:R-:W-:Y:S01]  /*43d0*/  LEA R24, P4, R17, R86.reuse, 0x1 ;  /* 0x0000005611187211 */ /* 0x080fe200078808ff */
[----:B------:R-:W-:Y:S01]  /*43e0*/  @!P5 IMAD.MOV R14, RZ, RZ, -R14 ;  /* 0x000000ffff0ed224 */ /* 0x000fe200078e0a0e */
[----:B------:R-:W-:Y:S01]  /*43f0*/  ISETP.GE.AND P5, PT, R16, RZ, PT ;  /* 0x000000ff1000720c */ /* 0x000fe20003fa6270 */
[----:B------:R-:W-:Y:S01]  /*4400*/  @!P6 IMAD.MOV R56, RZ, RZ, -R56 ;  /* 0x000000ffff38e224 */ /* 0x000fe200078e0a38 */
[----:B------:R-:W-:Y:S01]  /*4410*/  LEA R16, P6, R172, R86, 0x1 ;  /* 0x00000056ac107211 */ /* 0x000fe200078c08ff */
[----:B------:R-:W-:Y:S01]  /*4420*/  @!P2 IMAD.MOV R46, RZ, RZ, -R46 ;  /* 0x000000ffff2ea224 */ /* 0x000fe200078e0a2e */
[----:B------:R-:W-:-:S02]  /*4430*/  ISETP.LT.AND P2, PT, R10, R22, P0 ;  /* 0x000000160a00720c */ /* 0x000fc40000741270 */
[-C--:B------:R-:W-:Y:S02]  /*4440*/  LEA.HI.X.SX32 R25, R17, R87.reuse, 0x1, P4 ;  /* 0x0000005711197211 */ /* 0x080fe400020f0eff */
[----:B------:R-:W-:Y:S02]  /*4450*/  LEA.HI.X.SX32 R17, R172, R87, 0x1, P6 ;  /* 0x00000057ac117211 */ /* 0x000fe400030f0eff */
[----:B------:R-:W-:Y:S02]  /*4460*/  ISETP.GE.AND P6, PT, R36, RZ, PT ;  /* 0x000000ff2400720c */ /* 0x000fe40003fc6270 */
[----:B------:R-:W-:Y:S02]  /*4470*/  PRMT R182, RZ, 0x7610, R182 ;  /* 0x00007610ffb67816 */ /* 0x000fe400000000b6 */
[----:B------:R-:W-:Y:S02]  /*4480*/  SHF.R.U32.HI R35, RZ, 0x6, R173 ;  /* 0x00000006ff237819 */ /* 0x000fe400000116ad */
[----:B------:R-:W-:-:S02]  /*4490*/  PRMT R184, RZ, 0x7610, R184 ;  /* 0x00007610ffb87816 */ /* 0x000fc400000000b8 */
[----:B------:R-:W-:Y:S01]  /*44a0*/  SGXT.U32 R35, R35, 0x1 ;  /* 0x000000012323781a */ /* 0x000fe20000000000 */
[----:B------:R0:W2:Y:S01]  /*44b0*/  @P3 LDG.E.U16 R182, desc[UR20][R16.64] ;  /* 0x0000001410b63981 */ /* 0x0000a2000c1e1500 */
[----:B------:R-:W-:Y:S01]  /*44c0*/  ISETP.NE.AND P3, PT, R19, RZ, PT ;  /* 0x000000ff1300720c */ /* 0x000fe20003f65270 */
[----:B------:R-:W-:Y:S01]  /*44d0*/  @!P5 IMAD.MOV R34, RZ, RZ, -R34 ;  /* 0x000000ffff22d224 */ /* 0x000fe200078e0a22 */
[----:B------:R-:W-:Y:S01]  /*44e0*/  LOP3.LUT R19, RZ, R19, RZ, 0x33, !PT ;  /* 0x00000013ff137212 */ /* 0x000fe200078e33ff */
[----:B------:R1:W2:Y:S01]  /*44f0*/  @P2 LDG.E.U16 R184, desc[UR20][R24.64] ;  /* 0x0000001418b82981 */ /* 0x0002a2000c1e1500 */
[----:B------:R-:W-:Y:S02]  /*4500*/  ISETP.LT.AND P2, PT, R35, R22, P0 ;  /* 0x000000162300720c */ /* 0x000fe40000741270 */
[----:B------:R-:W-:Y:S01]  /*4510*/  ISETP.GE.AND P5, PT, R12, RZ, PT ;  /* 0x000000ff0c00720c */ /* 0x000fe20003fa6270 */
[----:B------:R-:W-:Y:S01]  /*4520*/  @!P6 IMAD.MOV R40, RZ, RZ, -R40 ;  /* 0x000000ffff28e224 */ /* 0x000fe200078e0a28 */
[----:B------:R-:W-:-:S02]  /*4530*/  SEL R137, R19, R88, !P3 ;  /* 0x0000005813897207 */ /* 0x000fc40005800000 */
[C---:B------:R-:W-:Y:S02]  /*4540*/  LEA R88, P6, R33.reuse, R86, 0x1 ;  /* 0x0000005621587211 */ /* 0x040fe400078c08ff */
[----:B------:R-:W-:Y:S02]  /*4550*/  PRMT R187, RZ, 0x7610, R187 ;  /* 0x00007610ffbb7816 */ /* 0x000fe400000000bb */
[----:B------:R-:W-:Y:S02]  /*4560*/  LEA.HI.X.SX32 R89, R33, R87, 0x1, P6 ;  /* 0x0000005721597211 */ /* 0x000fe400030f0eff */
[----:B0-----:R-:W-:-:S03]  /*4570*/  LOP3.LUT R16, R85, 0x2, RZ, 0xfc, !PT ;  /* 0x0000000255107812 */ /* 0x001fc600078efcff */
[----:B------:R-:W2:Y:S01]  /*4580*/  @P2 LDG.E.U16 R187, desc[UR20][R88.64] ;  /* 0x0000001458bb2981 */ /* 0x000ea2000c1e1500 */
[----:B------:R-:W-:Y:S01]  /*4590*/  @!P5 IMAD.MOV R42, RZ, RZ, -R42 ;  /* 0x000000ffff2ad224 */ /* 0x000fe200078e0a2a */
[----:B------:R-:W-:Y:S02]  /*45a0*/  ISETP.LT.AND P5, PT, R16, R22, P0 ;  /* 0x000000161000720c */ /* 0x000fe400007a1270 */
[----:B------:R-:W-:Y:S02]  /*45b0*/  SEL R133, R19, R90, !P3 ;  /* 0x0000005a13857207 */ /* 0x000fe40005800000 */
[C---:B------:R-:W-:Y:S02]  /*45c0*/  LEA R90, P6, R31.reuse, R86, 0x1 ;  /* 0x000000561f5a7211 */ /* 0x040fe400078c08ff */
[----:B------:R-:W-:Y:S02]  /*45d0*/  PRMT R181, RZ, 0x7610, R181 ;  /* 0x00007610ffb57816 */ /* 0x000fe400000000b5 */
[----:B------:R-:W-:-:S05]  /*45e0*/  LEA.HI.X.SX32 R91, R31, R87, 0x1, P6 ;  /* 0x000000571f5b7211 */ /* 0x000fca00030f0eff */
[----:B------:R-:W2:Y:S01]  /*45f0*/  @P5 LDG.E.U16 R181, desc[UR20][R90.64] ;  /* 0x000000145ab55981 */ /* 0x000ea2000c1e1500 */
[----:B------:R-:W-:Y:S01]  /*4600*/  ISETP.GE.AND P4, PT, R37, RZ, PT ;  /* 0x000000ff2500720c */ /* 0x000fe20003f86270 */
[----:B------:R-:W-:Y:S01]  /*4610*/  IMAD R36, R215, R21, RZ ;  /* 0x00000015d7247224 */ /* 0x000fe200078e02ff */
[C---:B------:R-:W-:Y:S02]  /*4620*/  SEL R35, R19.reuse, R162, !P3 ;  /* 0x000000a213237207 */ /* 0x040fe40005800000 */
[C---:B------:R-:W-:Y:S02]  /*4630*/  SEL R32, R19.reuse, R32, !P3 ;  /* 0x0000002013207207 */ /* 0x040fe40005800000 */
[----:B------:R-:W-:Y:S01]  /*4640*/  SEL R95, R19, R164, !P3 ;  /* 0x000000a4135f7207 */ /* 0x000fe20005800000 */
[----:B------:R-:W-:Y:S01]  /*4650*/  IMAD R35, R35, UR4, RZ ;  /* 0x0000000423237c24 */ /* 0x000fe2000f8e02ff */
[C---:B------:R-:W-:Y:S01]  /*4660*/  SEL R97, R19.reuse, R160, !P3 ;  /* 0x000000a013617207 */ /* 0x040fe20005800000 */
[----:B------:R-:W-:Y:S01]  /*4670*/  IMAD R31, R32, UR4, RZ ;  /* 0x00000004201f7c24 */ /* 0x000fe2000f8e02ff */
[----:B------:R-:W-:-:S03]  /*4680*/  SEL R30, R19, R30, !P3 ;  /* 0x0000001e131e7207 */ /* 0x000fc60005800000 */
[----:B------:R-:W-:Y:S01]  /*4690*/  @!P4 IMAD.MOV R38, RZ, RZ, -R38 ;  /* 0x000000ffff26c224 */ /* 0x000fe200078e0a26 */
[C---:B------:R-:W-:Y:S02]  /*46a0*/  LEA R92, P4, R36.reuse, UR18, 0x1 ;  /* 0x00000012245c7c11 */ /* 0x040fe4000f8808ff */
[----:B-1----:R-:W-:Y:S01]  /*46b0*/  SEL R25, R19, R14, !P3 ;  /* 0x0000000e13197207 */ /* 0x002fe20005800000 */
[----:B------:R-:W-:Y:S01]  /*46c0*/  IMAD R95, R95, UR4, RZ ;  /* 0x000000045f5f7c24 */ /* 0x000fe2000f8e02ff */
[----:B------:R-:W-:Y:S02]  /*46d0*/  SEL R16, R19, R34, !P3 ;  /* 0x0000002213107207 */ /* 0x000fe40005800000 */
[----:B------:R-:W-:Y:S01]  /*46e0*/  LEA.HI.X.SX32 R14, R36, UR19, 0x1, P4 ;  /* 0x00000013240e7c11 */ /* 0x000fe2000a0f0eff */
[----:B------:R-:W-:Y:S01]  /*46f0*/  IMAD R97, R97, UR4, RZ ;  /* 0x0000000461617c24 */ /* 0x000fe2000f8e02ff */
[----:B------:R-:W-:Y:S02]  /*4700*/  SEL R37, R19, R158, !P3 ;  /* 0x0000009e13257207 */ /* 0x000fe40005800000 */
[----:B------:R-:W-:Y:S01]  /*4710*/  LEA R34, P4, R35, R92, 0x1 ;  /* 0x0000005c23227211 */ /* 0x000fe200078808ff */
[----:B------:R-:W-:Y:S01]  /*4720*/  IMAD R33, R30, UR4, RZ ;  /* 0x000000041e217c24 */ /* 0x000fe2000f8e02ff */
[----:B------:R-:W-:-:S02]  /*4730*/  SEL R99, R19, R154, !P3 ;  /* 0x0000009a13637207 */ /* 0x000fc40005800000 */
[----:B------:R-:W-:Y:S02]  /*4740*/  SEL R101, R19, R150, !P3 ;  /* 0x0000009613657207 */ /* 0x000fe40005800000 */
[----:B------:R-:W-:Y:S01]  /*4750*/  LEA R30, P6, R31, R92, 0x1 ;  /* 0x0000005c1f1e7211 */ /* 0x000fe200078c08ff */
[----:B------:R-:W-:Y:S01]  /*4760*/  IMAD R37, R37, UR4, RZ ;  /* 0x0000000425257c24 */ /* 0x000fe2000f8e02ff */
[----:B------:R-:W-:Y:S02]  /*4770*/  SEL R131, R19, R94, !P3 ;  /* 0x0000005e13837207 */ /* 0x000fe40005800000 */
[----:B------:R-:W-:Y:S01]  /*4780*/  LEA.HI.X.SX32 R35, R35, R14, 0x1, P4 ;  /* 0x0000000e23237211 */ /* 0x000fe200020f0eff */
[----:B------:R-:W-:Y:S01]  /*4790*/  IMAD R99, R99, UR4, RZ ;  /* 0x0000000463637c24 */ /* 0x000fe2000f8e02ff */
[C---:B------:R-:W-:Y:S02]  /*47a0*/  SEL R39, R19.reuse, R156, !P3 ;  /* 0x0000009c13277207 */ /* 0x040fe40005800000 */
[----:B------:R-:W-:-:S02]  /*47b0*/  SEL R63, R19, R96, !P3 ;  /* 0x00000060133f7207 */ /* 0x000fc40005800000 */
[----:B------:R-:W-:Y:S02]  /*47c0*/  LEA R94, P4, R95, R92, 0x1 ;  /* 0x0000005c5f5e7211 */ /* 0x000fe400078808ff */
[----:B------:R-:W-:Y:S02]  /*47d0*/  SEL R41, R19, R152, !P3 ;  /* 0x0000009813297207 */ /* 0x000fe40005800000 */
[----:B------:R-:W-:Y:S01]  /*47e0*/  LEA R96, P5, R97, R92, 0x1 ;  /* 0x0000005c61607211 */ /* 0x000fe200078a08ff */
[----:B------:R-:W-:Y:S01]  /*47f0*/  IMAD R101, R101, UR4, RZ ;  /* 0x0000000465657c24 */ /* 0x000fe2000f8e02ff */
[----:B------:R-:W-:Y:S02]  /*4800*/  LEA.HI.X.SX32 R31, R31, R14, 0x1, P6 ;  /* 0x0000000e1f1f7211 */ /* 0x000fe400030f0eff */
[----:B------:R-:W-:Y:S02]  /*4810*/  SEL R103, R19, R148, !P3 ;  /* 0x0000009413677207 */ /* 0x000fe40005800000 */
[----:B------:R-:W-:Y:S01]  /*4820*/  LEA R32, P6, R33, R92, 0x1 ;  /* 0x0000005c21207211 */ /* 0x000fe200078c08ff */
[----:B------:R-:W-:Y:S01]  /*4830*/  IMAD R39, R39, UR4, RZ ;  /* 0x0000000427277c24 */ /* 0x000fe2000f8e02ff */
[----:B------:R-:W-:Y:S01]  /*4840*/  LEA.HI.X.SX32 R95, R95, R14, 0x1, P4 ;  /* 0x0000000e5f5f7211 */ /* 0x000fe200020f0eff */
[----:B------:R-:W-:Y:S01]  /*4850*/  IMAD R41, R41, UR4, RZ ;  /* 0x0000000429297c24 */ /* 0x000fe2000f8e02ff */
[----:B------:R-:W-:-:S02]  /*4860*/  SEL R105, R19, R144, !P3 ;  /* 0x0000009013697207 */ /* 0x000fc40005800000 */
[----:B------:R-:W-:Y:S02]  /*4870*/  SEL R127, R19, R98, !P3 ;  /* 0x00000062137f7207 */ /* 0x000fe40005800000 */
[----:B------:R-:W-:Y:S02]  /*4880*/  LEA R36, P4, R37, R92, 0x1 ;  /* 0x0000005c25247211 */ /* 0x000fe400078808ff */
[----:B------:R-:W-:Y:S02]  /*4890*/  LEA.HI.X.SX32 R97, R97, R14, 0x1, P5 ;  /* 0x0000000e61617211 */ /* 0x000fe400028f0eff */
[----:B------:R-:W-:Y:S02]  /*48a0*/  SEL R43, R19, R140, !P3 ;  /* 0x0000008c132b7207 */ /* 0x000fe40005800000 */
[----:B------:R-:W-:Y:S01]  /*48b0*/  LEA R98, P5, R99, R92, 0x1 ;  /* 0x0000005c63627211 */ /* 0x000fe200078a08ff */
[----:B------:R-:W-:Y:S01]  /*48c0*/  IMAD R103, R103, UR4, RZ ;  /* 0x0000000467677c24 */ /* 0x000fe2000f8e02ff */
[----:B------:R-:W-:-:S02]  /*48d0*/  SEL R67, R19, R100, !P3 ;  /* 0x0000006413437207 */ /* 0x000fc40005800000 */
[----:B------:R-:W-:Y:S02]  /*48e0*/  LEA.HI.X.SX32 R33, R33, R14, 0x1, P6 ;  /* 0x0000000e21217211 */ /* 0x000fe400030f0eff */
[----:B------:R-:W-:Y:S02]  /*48f0*/  SEL R45, R19, R146, !P3 ;  /* 0x00000092132d7207 */ /* 0x000fe40005800000 */
[----:B------:R-:W-:Y:S01]  /*4900*/  LEA R100, P6, R101, R92, 0x1 ;  /* 0x0000005c65647211 */ /* 0x000fe200078c08ff */
[----:B------:R-:W-:Y:S01]  /*4910*/  IMAD R105, R105, UR4, RZ ;  /* 0x0000000469697c24 */ /* 0x000fe2000f8e02ff */
[C---:B------:R-:W-:Y:S02]  /*4920*/  SEL R107, R19.reuse, R142, !P3 ;  /* 0x0000008e136b7207 */ /* 0x040fe40005800000 */
[C---:B------:R-:W-:Y:S02]  /*4930*/  SEL R109, R19.reuse, R138, !P3 ;  /* 0x0000008a136d7207 */ /* 0x040fe40005800000 */
[----:B------:R-:W-:-:S02]  /*4940*/  SEL R47, R19, R134, !P3 ;  /* 0x00000086132f7207 */ /* 0x000fc40005800000 */
[C---:B------:R-:W-:Y:S02]  /*4950*/  SEL R49, R19.reuse, R130, !P3 ;  /* 0x0000008213317207 */ /* 0x040fe40005800000 */
[C---:B------:R-:W-:Y:S02]  /*4960*/  SEL R111, R19.reuse, R136, !P3 ;  /* 0x00000088136f7207 */ /* 0x040fe40005800000 */
[C---:B------:R-:W-:Y:S02]  /*4970*/  SEL R113, R19.reuse, R132, !P3 ;  /* 0x0000008413717207 */ /* 0x040fe40005800000 */
        /* <DEDUP_REMOVED lines=34> */
[----:B------:R-:W-:Y:S02]  /*4ba0*/  SEL R17, R19, R42, !P3 ;  /* 0x0000002a13117207 */ /* 0x000fe40005800000 */
[----:B------:R-:W-:Y:S01]  /*4bb0*/  LEA.HI.X.SX32 R37, R37, R14, 0x1, P4 ;  /* 0x0000000e25257211 */ /* 0x000fe200020f0eff */
[----:B------:R-:W-:Y:S01]  /*4bc0*/  IMAD R43, R43, UR4, RZ ;  /* 0x000000042b2b7c24 */ /* 0x000fe2000f8e02ff */
[----:B------:R-:W-:Y:S02]  /*4bd0*/  SEL R19, R19, R40, !P3 ;  /* 0x0000002813137207 */ /* 0x000fe40005800000 */
[----:B------:R-:W-:Y:S02]  /*4be0*/  LEA R38, P4, R39, R92, 0x1 ;  /* 0x0000005c27267211 */ /* 0x000fe400078808ff */
[----:B------:R-:W-:-:S02]  /*4bf0*/  LEA.HI.X.SX32 R99, R99, R14, 0x1, P5 ;  /* 0x0000000e63637211 */ /* 0x000fc400028f0eff */
[----:B------:R-:W-:Y:S01]  /*4c00*/  LEA R40, P5, R41, R92, 0x1 ;  /* 0x0000005c29287211 */ /* 0x000fe200078a08ff */
[----:B------:R-:W-:Y:S01]  /*4c10*/  IMAD R45, R45, UR4, RZ ;  /* 0x000000042d2d7c24 */ /* 0x000fe2000f8e02ff */
[----:B------:R-:W-:Y:S02]  /*4c20*/  LEA.HI.X.SX32 R101, R101, R14, 0x1, P6 ;  /* 0x0000000e65657211 */ /* 0x000fe400030f0eff */
[----:B------:R-:W-:Y:S01]  /*4c30*/  LEA R102, P6, R103, R92, 0x1 ;  /* 0x0000005c67667211 */ /* 0x000fe200078c08ff */
[----:B------:R-:W-:Y:S01]  /*4c40*/  IMAD R107, R107, UR4, RZ ;  /* 0x000000046b6b7c24 */ /* 0x000fe2000f8e02ff */
[----:B------:R-:W-:Y:S01]  /*4c50*/  LEA.HI.X.SX32 R39, R39, R14, 0x1, P4 ;  /* 0x0000000e27277211 */ /* 0x000fe200020f0eff */
[----:B------:R-:W-:Y:S01]  /*4c60*/  IMAD R109, R109, UR4, RZ ;  /* 0x000000046d6d7c24 */ /* 0x000fe2000f8e02ff */
        /* <DEDUP_REMOVED lines=144> */
[----:B------:R-:W-:Y:S02]  /*5570*/  LOP3.LUT R214, R85, 0x16, RZ, 0xfc, !PT ;  /* 0x0000001655d67812 */ /* 0x000fe400078efcff */
[----:B------:R-:W-:-:S02]  /*5580*/  LEA R164, P4, R25, R92, 0x1 ;  /* 0x0000005c19a47211 */ /* 0x000fc400078808ff */
[----:B------:R-:W-:Y:S02]  /*5590*/  LEA.HI.X.SX32 R161, R78, R14, 0x1, P5 ;  /* 0x0000000e4ea17211 */ /* 0x000fe400028f0eff */
[----:B------:R-:W-:Y:S02]  /*55a0*/  LEA R78, P5, R24, R92, 0x1 ;  /* 0x0000005c184e7211 */ /* 0x000fe400078a08ff */
[----:B------:R-:W-:Y:S02]  /*55b0*/  LEA.HI.X.SX32 R163, R79, R14, 0x1, P6 ;  /* 0x0000000e4fa37211 */ /* 0x000fe400030f0eff */
[----:B------:R-:W-:Y:S02]  /*55c0*/  LEA R166, P6, R16, R92, 0x1 ;  /* 0x0000005c10a67211 */ /* 0x000fe400078c08ff */
[----:B------:R-:W-:Y:S02]  /*55d0*/  LOP3.LUT R12, R85, 0x1c, RZ, 0xfc, !PT ;  /* 0x0000001c550c7812 */ /* 0x000fe400078efcff */
[----:B------:R-:W-:-:S02]  /*55e0*/  ISETP.LT.AND P3, PT, R214, R22, P0 ;  /* 0x00000016d600720c */ /* 0x000fc40000761270 */
[----:B------:R-:W-:Y:S02]  /*55f0*/  LEA.HI.X.SX32 R165, R25, R14, 0x1, P4 ;  /* 0x0000000e19a57211 */ /* 0x000fe400020f0eff */
[----:B------:R-:W-:Y:S02]  /*5600*/  LEA R220, P4, R17, R92, 0x1 ;  /* 0x0000005c11dc7211 */ /* 0x000fe400078808ff */
[----:B------:R-:W-:Y:S02]  /*5610*/  LEA.HI.X.SX32 R79, R24, R14, 0x1, P5 ;  /* 0x0000000e184f7211 */ /* 0x000fe400028f0eff */
[----:B------:R-:W-:Y:S02]  /*5620*/  LEA R92, P5, R19, R92, 0x1 ;  /* 0x0000005c135c7211 */ /* 0x000fe400078a08ff */
[----:B------:R-:W-:Y:S02]  /*5630*/  LEA.HI.X.SX32 R167, R16, R14, 0x1, P6 ;  /* 0x0000000e10a77211 */ /* 0x000fe400030f0eff */
[----:B------:R-:W-:-:S02]  /*5640*/  ISETP.LT.AND P2, PT, R12, R22, P0 ;  /* 0x000000160c00720c */ /* 0x000fc40000741270 */
[----:B------:R-:W-:Y:S02]  /*5650*/  LEA R16, P6, R15, R86, 0x1 ;  /* 0x000000560f107211 */ /* 0x000fe400078c08ff */
[-C--:B------:R-:W-:Y:S02]  /*5660*/  LEA.HI.X.SX32 R93, R19, R14.reuse, 0x1, P5 ;  /* 0x0000000e135d7211 */ /* 0x080fe400028f0eff */
[----:B------:R-:W-:Y:S02]  /*5670*/  LEA.HI.X.SX32 R221, R17, R14, 0x1, P4 ;  /* 0x0000000e11dd7211 */ /* 0x000fe400020f0eff */
[----:B------:R-:W-:Y:S02]  /*5680*/  PRMT R19, RZ, 0x7610, R19 ;  /* 0x00007610ff137816 */ /* 0x000fe40000000013 */
[----:B------:R-:W-:Y:S02]  /*5690*/  LEA R14, P4, R13, R86, 0x1 ;  /* 0x000000560d0e7211 */ /* 0x000fe400078808ff */
[----:B------:R-:W-:-:S02]  /*56a0*/  LEA.HI.X.SX32 R17, R15, R87, 0x1, P6 ;  /* 0x000000570f117211 */ /* 0x000fc400030f0eff */
[----:B------:R-:W-:Y:S02]  /*56b0*/  LOP3.LUT R174, R85, 0x14, RZ, 0xfc, !PT ;  /* 0x0000001455ae7812 */ /* 0x000fe400078efcff */
[----:B------:R-:W-:Y:S01]  /*56c0*/  PRMT R178, RZ, 0x7610, R178 ;  /* 0x00007610ffb27816 */ /* 0x000fe200000000b2 */
[----:B------:R0:W4:Y:S01]  /*56d0*/  @P3 LDG.E.U16 R19, desc[UR20][R16.64] ;  /* 0x0000001410133981 */ /* 0x000122000c1e1500 */
[----:B------:R-:W-:Y:S02]  /*56e0*/  LEA.HI.X.SX32 R15, R13, R87, 0x1, P4 ;  /* 0x000000570d0f7211 */ /* 0x000fe400020f0eff */
[----:B------:R-:W-:Y:S02]  /*56f0*/  LOP3.LUT R13, R85, 0x24, RZ, 0xfc, !PT ;  /* 0x00000024550d7812 */ /* 0x000fe400078efcff */
[-C--:B------:R-:W-:Y:S01]  /*5700*/  ISETP.LT.AND P3, PT, R174, R22.reuse, P0 ;  /* 0x00000016ae00720c */ /* 0x080fe20000761270 */
[----:B------:R1:W4:Y:S01]  /*5710*/  @P2 LDG.E.U16 R178, desc[UR20][R14.64] ;  /* 0x000000140eb22981 */ /* 0x000322000c1e1500 */
[----:B------:R-:W-:-:S02]  /*5720*/  ISETP.LT.AND P2, PT, R13, R22, P0 ;  /* 0x000000160d00720c */ /* 0x000fc40000741270 */
[-C--:B------:R-:W-:Y:S02]  /*5730*/  LEA R24, P4, R80, R86.reuse, 0x1 ;  /* 0x0000005650187211 */ /* 0x080fe400078808ff */
[----:B------:R-:W-:Y:S02]  /*5740*/  PRMT R196, RZ, 0x7610, R196 ;  /* 0x00007610ffc47816 */ /* 0x000fe400000000c4 */
[----:B0-----:R-:W-:Y:S02]  /*5750*/  LEA R16, P5, R26, R86, 0x1 ;  /* 0x000000561a107211 */ /* 0x001fe400078a08ff */
[----:B------:R-:W-:Y:S02]  /*5760*/  LEA.HI.X.SX32 R25, R80, R87, 0x1, P4 ;  /* 0x0000005750197211 */ /* 0x000fe400020f0eff */
[C---:B-1----:R-:W-:Y:S02]  /*5770*/  LOP3.LUT R15, R85.reuse, 0x2c, RZ, 0xfc, !PT ;  /* 0x0000002c550f7812 */ /* 0x042fe400078efcff */
[----:B------:R-:W-:Y:S01]  /*5780*/  LOP3.LUT R14, R85, 0x26, RZ, 0xfc, !PT ;  /* 0x00000026550e7812 */ /* 0x000fe200078efcff */
[----:B------:R0:W4:Y:S01]  /*5790*/  @P3 LDG.E.U16 R196, desc[UR20][R24.64] ;  /* 0x0000001418c43981 */ /* 0x000122000c1e1500 */
[----:B------:R-:W-:-:S02]  /*57a0*/  PRMT R197, RZ, 0x7610, R197 ;  /* 0x00007610ffc57816 */ /* 0x000fc400000000c5 */
[----:B------:R-:W-:Y:S02]  /*57b0*/  LEA.HI.X.SX32 R17, R26, R87, 0x1, P5 ;  /* 0x000000571a117211 */ /* 0x000fe400028f0eff */
[-C--:B------:R-:W-:Y:S02]  /*57c0*/  ISETP.LT.AND P3, PT, R15, R22.reuse, P0 ;  /* 0x000000160f00720c */ /* 0x080fe40000761270 */
[----:B------:R-:W-:Y:S01]  /*57d0*/  ISETP.LT.AND P4, PT, R14, R22, P0 ;  /* 0x000000160e00720c */ /* 0x000fe20000781270 */
[----:B------:R1:W4:Y:S01]  /*57e0*/  @P2 LDG.E.U16 R197, desc[UR20][R16.64] ;  /* 0x0000001410c52981 */ /* 0x000322000c1e1500 */
[-C--:B------:R-:W-:Y:S02]  /*57f0*/  LEA R26, P5, R27, R86.reuse, 0x1 ;  /* 0x000000561b1a7211 */ /* 0x080fe400078a08ff */
[----:B0-----:R-:W-:Y:S02]  /*5800*/  LEA R24, P2, R18, R86, 0x1 ;  /* 0x0000005612187211 */ /* 0x001fe400078408ff */
[----:B------:R-:W-:-:S02]  /*5810*/  PRMT R199, RZ, 0x7610, R199 ;  /* 0x00007610ffc77816 */ /* 0x000fc400000000c7 */
[----:B------:R-:W-:Y:S02]  /*5820*/  PRMT R198, RZ, 0x7610, R198 ;  /* 0x00007610ffc67816 */ /* 0x000fe400000000c6 */
[-C--:B------:R-:W-:Y:S02]  /*5830*/  LEA.HI.X.SX32 R25, R18, R87.reuse, 0x1, P2 ;  /* 0x0000005712197211 */ /* 0x080fe400010f0eff */
[----:B-1----:R-:W-:Y:S02]  /*5840*/  LOP3.LUT R16, R85, 0x34, RZ, 0xfc, !PT ;  /* 0x0000003455107812 */ /* 0x002fe400078efcff */
[----:B------:R-:W-:Y:S01]  /*5850*/  LEA.HI.X.SX32 R27, R27, R87, 0x1, P5 ;  /* 0x000000571b1b7211 */ /* 0x000fe200028f0eff */
[----:B------:R0:W4:Y:S01]  /*5860*/  @P3 LDG.E.U16 R199, desc[UR20][R24.64] ;  /* 0x0000001418c73981 */ /* 0x000122000c1e1500 */
[----:B------:R-:W-:Y:S02]  /*5870*/  LOP3.LUT R17, R85, 0x36, RZ, 0xfc, !PT ;  /* 0x0000003655117812 */ /* 0x000fe400078efcff */
[-C--:B------:R-:W-:Y:S01]  /*5880*/  ISETP.LT.AND P2, PT, R16, R22.reuse, P0 ;  /* 0x000000161000720c */ /* 0x080fe20000741270 */
[----:B------:R1:W4:Y:S01]  /*5890*/  @P4 LDG.E.U16 R198, desc[UR20][R26.64] ;  /* 0x000000141ac64981 */ /* 0x000322000c1e1500 */
[----:B------:R-:W-:-:S02]  /*58a0*/  ISETP.LT.AND P3, PT, R17, R22, P0 ;  /* 0x000000161100720c */ /* 0x000fc40000761270 */
[----:B------:R-:W-:Y:S02]  /*58b0*/  LOP3.LUT R18, R85, 0x3c, RZ, 0xfc, !PT ;  /* 0x0000003c55127812 */ /* 0x000fe400078efcff */
[----:B------:R-:W-:Y:S02]  /*58c0*/  PRMT R201, RZ, 0x7610, R201 ;  /* 0x00007610ffc97816 */ /* 0x000fe400000000c9 */
[-C--:B0-----:R-:W-:Y:S02]  /*58d0*/  LEA R24, P5, R170, R86.reuse, 0x1 ;  /* 0x00000056aa187211 */ /* 0x081fe400078a08ff */
[----:B-1----:R-:W-:Y:S01]  /*58e0*/  LEA R26, P4, R168, R86, 0x1 ;  /* 0x00000056a81a7211 */ /* 0x002fe200078808ff */
[----:B------:R-:W-:Y:S01]  /*58f0*/  IMAD R172, R20, 0x2, R172 ;  /* 0x0000000214ac7824 */ /* 0x000fe200078e02ac */
[----:B------:R-:W-:Y:S02]  /*5900*/  PRMT R200, RZ, 0x7610, R200 ;  /* 0x00007610ffc87816 */ /* 0x000fe400000000c8 */
[----:B------:R-:W-:-:S02]  /*5910*/  LEA.HI.X.SX32 R27, R168, R87, 0x1, P4 ;  /* 0x00000057a81b7211 */ /* 0x000fc400020f0eff */
[----:B------:R-:W-:Y:S02]  /*5920*/  ISETP.LT.AND P4, PT, R18, R22, P0 ;  /* 0x000000161200720c */ /* 0x000fe40000781270 */
[----:B------:R-:W-:Y:S01]  /*5930*/  LEA.HI.X.SX32 R25, R170, R87, 0x1, P5 ;  /* 0x00000057aa197211 */ /* 0x000fe200028f0eff */
[----:B------:R0:W4:Y:S01]  /*5940*/  @P2 LDG.E.U16 R201, desc[UR20][R26.64] ;  /* 0x000000141ac92981 */ /* 0x000122000c1e1500 */
[----:B------:R-:W-:-:S04]  /*5950*/  @!UP1 UIADD3 UR4, UPT, UPT, -UR6, 0x100000, URZ ;  /* 0x0010000006049890 */ /* 0x000fc8000fffe1ff */
[----:B------:R-:W-:Y:S02]  /*5960*/  @!UP1 USHF.L.U32 UR5, UR4, 0xb, URZ ;  /* 0x0000000b04059899 */ /* 0x000fe400080006ff */
[----:B------:R-:W-:Y:S01]  /*5970*/  @!UP1 USHF.L.U32 UR4, UR4, 0x1, URZ ;  /* 0x0000000104049899 */ /* 0x000fe200080006ff */
[----:B------:R1:W4:Y:S01]  /*5980*/  @P3 LDG.E.U16 R200, desc[UR20][R24.64] ;  /* 0x0000001418c83981 */ /* 0x000322000c1e1500 */
[C---:B------:R-:W-:Y:S02]  /*5990*/  LEA.HI R223, R173.reuse, 0xe, RZ, 0x1a ;  /* 0x0000000eaddf7811 */ /* 0x040fe400078fd0ff */
[----:B0-----:R-:W-:Y:S02]  /*59a0*/  LEA R26, P2, R172, R86, 0x1 ;  /* 0x00000056ac1a7211 */ /* 0x001fe400078408ff */
[----:B------:R-:W-:Y:S02]  /*59b0*/  LEA.HI R222, R173, 0x1e, RZ, 0x1a ;  /* 0x0000001eadde7811 */ /* 0x000fe400078fd0ff */
[----:B-1----:R-:W-:-:S02]  /*59c0*/  PRMT R24, RZ, 0x7610, R24 ;  /* 0x00007610ff187816 */ /* 0x002fc40000000018 */
[-C--:B------:R-:W-:Y:S02]  /*59d0*/  LEA.HI.X.SX32 R27, R172, R87.reuse, 0x1, P2 ;  /* 0x00000057ac1b7211 */ /* 0x080fe400010f0eff */
[C---:B------:R-:W-:Y:S02]  /*59e0*/  LEA.HI R219, R173.reuse, 0x2e, RZ, 0x1a ;  /* 0x0000002eaddb7811 */ /* 0x040fe400078fd0ff */
[----:B------:R-:W-:Y:S01]  /*59f0*/  LEA.HI R218, R173, 0x3e, RZ, 0x1a ;  /* 0x0000003eadda7811 */ /* 0x000fe200078fd0ff */
[----:B------:R0:W4:Y:S01]  /*5a00*/  @P4 LDG.E.U16 R24, desc[UR20][R26.64] ;  /* 0x000000141a184981 */ /* 0x000122000c1e1500 */
[----:B------:R-:W-:Y:S02]  /*5a10*/  LEA R170, P2, R171, R86, 0x1 ;  /* 0x00000056abaa7211 */ /* 0x000fe400078408ff */
[----:B------:R-:W-:Y:S01]  /*5a20*/  LOP3.LUT R224, R85, 0x4, RZ, 0xfc, !PT ;  /* 0x0000000455e07812 */ /* 0x000fe200078efcff */
[----:B------:R-:W-:Y:S01]  /*5a30*/  IMAD R173, R223, R20, RZ ;  /* 0x00000014dfad7224 */ /* 0x000fe200078e02ff */
[----:B------:R-:W-:Y:S01]  /*5a40*/  LEA R168, P3, R169, R86, 0x1 ;  /* 0x00000056a9a87211 */ /* 0x000fe200078608ff */
[----:B------:R-:W-:Y:S01]  /*5a50*/  IMAD R25, R218, R20, RZ ;  /* 0x00000014da197224 */ /* 0x000fe200078e02ff */
[----:B------:R-:W-:Y:S01]  /*5a60*/  LEA.HI.X.SX32 R171, R171, R87, 0x1, P2 ;  /* 0x00000057abab7211 */ /* 0x000fe200010f0eff */
[----:B------:R-:W-:Y:S01]  /*5a70*/  VOTEU.ALL UP2, P1 ;  /* 0x0000000000ff7886 */ /* 0x000fe20000840000 */
[----:B------:R-:W-:Y:S01]  /*5a80*/  ISETP.LT.AND P2, PT, R224, R22, P0 ;  /* 0x00000016e000720c */ /* 0x000fe20000741270 */
[----:B0-----:R-:W-:-:S02]  /*5a90*/  IMAD R27, R222, R20, RZ ;  /* 0x00000014de1b7224 */ /* 0x001fc400078e02ff */
[----:B------:R-:W-:Y:S01]  /*5aa0*/  IMAD R26, R219, R20, RZ ;  /* 0x00000014db1a7224 */ /* 0x000fe200078e02ff */
[----:B------:R-:W-:Y:S01]  /*5ab0*/  LEA.HI.X.SX32 R169, R169, R87, 0x1, P3 ;  /* 0x00000057a9a97211 */ /* 0x000fe200018f0eff */
[----:B------:R0:W1:Y:S01]  /*5ac0*/  @!UP2 SYNCS.EXCH.64 URZ, [UR9+0xc008], UR4 ;  /* 0x00c0080409ffa5b2 */ /* 0x0000620008000100 */
[-C--:B------:R-:W-:Y:S02]  /*5ad0*/  LEA R172, P3, R173, R86.reuse, 0x1 ;  /* 0x00000056adac7211 */ /* 0x080fe400078608ff */
[-C--:B------:R-:W-:Y:S02]  /*5ae0*/  LEA R174, P4, R27, R86.reuse, 0x1 ;  /* 0x000000561bae7211 */ /* 0x080fe400078808ff */
[-C--:B------:R-:W-:Y:S01]  /*5af0*/  LEA R176, P5, R26, R86.reuse, 0x1 ;  /* 0x000000561ab07211 */ /* 0x080fe200078a08ff */
[----:B--2---:R2:W-:Y:S01]  /*5b00*/  STS.U16 [R2+UR9+0x9c00], R184 ;  /* 0x009c00b802007988 */ /* 0x0045e20008000409 */
[----:B------:R-:W-:Y:S02]  /*5b10*/  LEA R86, P6, R25, R86, 0x1 ;  /* 0x0000005619567211 */ /* 0x000fe400078c08ff */
[----:B------:R-:W-:-:S02]  /*5b20*/  LOP3.LUT R224, R85, 0x6, RZ, 0xfc, !PT ;  /* 0x0000000655e07812 */ /* 0x000fc400078efcff */
[-C--:B------:R-:W-:Y:S02]  /*5b30*/  LEA.HI.X.SX32 R173, R173, R87.reuse, 0x1, P3 ;  /* 0x00000057adad7211 */ /* 0x080fe400018f0eff */
[-C--:B------:R-:W-:Y:S02]  /*5b40*/  LEA.HI.X.SX32 R175, R27, R87.reuse, 0x1, P4 ;  /* 0x000000571baf7211 */ /* 0x080fe400020f0eff */
[-C--:B------:R-:W-:Y:S02]  /*5b50*/  LEA.HI.X.SX32 R177, R26, R87.reuse, 0x1, P5 ;  /* 0x000000571ab17211 */ /* 0x080fe400028f0eff */
[----:B--2---:R-:W-:Y:S02]  /*5b60*/  PRMT R184, RZ, 0x7610, R184 ;  /* 0x00007610ffb87816 */ /* 0x004fe400000000b8 */
[----:B------:R-:W-:Y:S02]  /*5b70*/  LEA.HI.X.SX32 R87, R25, R87, 0x1, P6 ;  /* 0x0000005719577211 */ /* 0x000fe400030f0eff */
[----:B------:R-:W-:-:S02]  /*5b80*/  LOP3.LUT R217, R2, 0x20, RZ, 0x3c, !PT ;  /* 0x0000002002d97812 */ /* 0x000fc400078e3cff */
[-C--:B------:R-:W-:Y:S01]  /*5b90*/  ISETP.LT.AND P6, PT, R224, R22.reuse, P0 ;  /* 0x00000016e000720c */ /* 0x080fe200007c1270 */
[----:B------:R-:W-:Y:S01]  /*5ba0*/  STS.U16 [R2+UR9+0x8400], R194 ;  /* 0x008400c202007988 */ /* 0x000fe20008000409 */
[-C--:B------:R-:W-:Y:S02]  /*5bb0*/  ISETP.LT.AND P5, PT, R223, R22.reuse, P0 ;  /* 0x00000016df00720c */ /* 0x080fe400007a1270 */
[-C--:B------:R-:W-:Y:S01]  /*5bc0*/  ISETP.LT.AND P4, PT, R222, R22.reuse, P0 ;  /* 0x00000016de00720c */ /* 0x080fe20000781270 */
[----:B------:R-:W-:Y:S01]  /*5bd0*/  STS.U16 [R2+UR9+0x8c00], R195 ;  /* 0x008c00c302007988 */ /* 0x000fe20008000409 */
[----:B------:R-:W-:-:S03]  /*5be0*/  ISETP.LT.AND P3, PT, R219, R22, P0 ;  /* 0x00000016db00720c */ /* 0x000fc60000761270 */
[----:B---3--:R-:W-:Y:S04]  /*5bf0*/  STS.U16 [R2+UR9+0x9000], R193 ;  /* 0x009000c102007988 */ /* 0x008fe80008000409 */
[----:B------:R2:W-:Y:S04]  /*5c00*/  STS.U16 [R2+UR9+0x8800], R192 ;  /* 0x008800c002007988 */ /* 0x0005e80008000409 */
[----:B------:R-:W-:Y:S04]  /*5c10*/  STS.U16 [R2+UR9+0x9400], R186 ;  /* 0x009400ba02007988 */ /* 0x000fe80008000409 */
[----:B------:R-:W-:Y:S04]  /*5c20*/  STS.U16 [R2+UR9+0x9800], R185 ;  /* 0x009800b902007988 */ /* 0x000fe80008000409 */
[----:B------:R-:W-:Y:S04]  /*5c30*/  STS.U16 [R2+UR9+0x8000], R187 ;  /* 0x008000bb02007988 */ /* 0x000fe80008000409 */
[----:B------:R-:W3:Y:S01]  /*5c40*/  @P2 LDG.E.U16 R184, desc[UR20][R168.64] ;  /* 0x00000014a8b82981 */ /* 0x000ee2000c1e1500 */
[----:B------:R-:W-:-:S02]  /*5c50*/  ISETP.LT.AND P2, PT, R218, R22, P0 ;  /* 0x00000016da00720c */ /* 0x000fc40000741270 */
[----:B------:R-:W-:Y:S01]  /*5c60*/  ISETP.LT.AND P0, PT, R215, R22, P0 ;  /* 0x00000016d700720c */ /* 0x000fe20000701270 */
[----:B-----5:R5:W-:Y:S04]  /*5c70*/  STS.U16 [R217+UR9+0x8500], R191 ;  /* 0x008500bfd9007988 */ /* 0x020be80008000409 */
[----:B------:R0:W-:Y:S04]  /*5c80*/  STS.U16 [R217+UR9+0x8900], R190 ;  /* 0x008900bed9007988 */ /* 0x0001e80008000409 */
[----:B------:R1:W-:Y:S01]  /*5c90*/  STS.U16 [R217+UR9+0x8d00], R189 ;  /* 0x008d00bdd9007988 */ /* 0x0003e20008000409 */
[----:B--2---:R-:W-:-:S02]  /*5ca0*/  PRMT R192, RZ, 0x7610, R192 ;  /* 0x00007610ffc07816 */ /* 0x004fc400000000c0 */
[----:B-----5:R-:W-:Y:S02]  /*5cb0*/  PRMT R191, RZ, 0x7610, R191 ;  /* 0x00007610ffbf7816 */ /* 0x020fe400000000bf */
[----:B0-----:R-:W-:Y:S02]  /*5cc0*/  PRMT R190, RZ, 0x7610, R190 ;  /* 0x00007610ffbe7816 */ /* 0x001fe400000000be */
[----:B-1----:R-:W-:Y:S02]  /*5cd0*/  PRMT R189, RZ, 0x7610, R189 ;  /* 0x00007610ffbd7816 */ /* 0x002fe400000000bd */
[----:B------:R-:W-:Y:S02]  /*5ce0*/  PRMT R193, RZ, 0x7610, R193 ;  /* 0x00007610ffc17816 */ /* 0x000fe400000000c1 */
[----:B------:R-:W-:Y:S01]  /*5cf0*/  PRMT R194, RZ, 0x7610, R194 ;  /* 0x00007610ffc27816 */ /* 0x000fe200000000c2 */
[----:B------:R-:W-:Y:S01]  /*5d00*/  STS.U16 [R217+UR9+0x9100], R188 ;  /* 0x009100bcd9007988 */ /* 0x000fe20008000409 */
[----:B------:R-:W-:-:S02]  /*5d10*/  PRMT R195, RZ, 0x7610, R195 ;  /* 0x00007610ffc37816 */ /* 0x000fc400000000c3 */
[----:B------:R-:W-:Y:S01]  /*5d20*/  LOP3.LUT R216, R2, 0x40, RZ, 0x3c, !PT ;  /* 0x0000004002d87812 */ /* 0x000fe200078e3cff */
[----:B------:R-:W2:Y:S04]  /*5d30*/  @P6 LDG.E.U16 R189, desc[UR20][R170.64] ;  /* 0x00000014aabd6981 */ /* 0x000ea8000c1e1500 */
[----:B------:R-:W5:Y:S04]  /*5d40*/  @P5 LDG.E.U16 R190, desc[UR20][R172.64] ;  /* 0x00000014acbe5981 */ /* 0x000f68000c1e1500 */
[----:B------:R0:W-:Y:S04]  /*5d50*/  STS.U16 [R217+UR9+0x9500], R179 ;  /* 0x009500b3d9007988 */ /* 0x0001e80008000409 */
[----:B------:R-:W5:Y:S04]  /*5d60*/  @P4 LDG.E.U16 R191, desc[UR20][R174.64] ;  /* 0x00000014aebf4981 */ /* 0x000f68000c1e1500 */
[----:B------:R1:W-:Y:S04]  /*5d70*/  STS.U16 [R217+UR9+0x9900], R183 ;  /* 0x009900b7d9007988 */ /* 0x0003e80008000409 */
[----:B------:R-:W5:Y:S01]  /*5d80*/  @P3 LDG.E.U16 R192, desc[UR20][R176.64] ;  /* 0x00000014b0c03981 */ /* 0x000f62000c1e1500 */
[----:B0-----:R-:W-:-:S03]  /*5d90*/  PRMT R179, RZ, 0x7610, R179 ;  /* 0x00007610ffb37816 */ /* 0x001fc600000000b3 */
[----:B------:R0:W-:Y:S01]  /*5da0*/  STS.U16 [R217+UR9+0x9d00], R182 ;  /* 0x009d00b6d9007988 */ /* 0x0001e20008000409 */
[----:B------:R-:W-:-:S03]  /*5db0*/  PRMT R27, RZ, 0x7610, R27 ;  /* 0x00007610ff1b7816 */ /* 0x000fc6000000001b */
[----:B------:R-:W5:Y:S01]  /*5dc0*/  @P2 LDG.E.U16 R193, desc[UR20][R86.64] ;  /* 0x0000001456c12981 */ /* 0x000f62000c1e1500 */
[----:B-1----:R-:W-:-:S03]  /*5dd0*/  PRMT R183, RZ, 0x7610, R183 ;  /* 0x00007610ffb77816 */ /* 0x002fc600000000b7 */
[----:B------:R1:W-:Y:S01]  /*5de0*/  STS.U16 [R217+UR9+0x8100], R181 ;  /* 0x008100b5d9007988 */ /* 0x0003e20008000409 */
[----:B------:R-:W-:-:S03]  /*5df0*/  PRMT R26, RZ, 0x7610, R26 ;  /* 0x00007610ff1a7816 */ /* 0x000fc6000000001a */
[----:B------:R-:W5:Y:S01]  /*5e00*/  @P0 LDG.E.U16 R194, desc[UR20][R74.64] ;  /* 0x000000144ac20981 */ /* 0x000f62000c1e1500 */
[----:B0-----:R-:W-:Y:S02]  /*5e10*/  PRMT R182, RZ, 0x7610, R182 ;  /* 0x00007610ffb67816 */ /* 0x001fe400000000b6 */
[----:B------:R-:W-:Y:S01]  /*5e20*/  PRMT R25, RZ, 0x7610, R25 ;  /* 0x00007610ff197816 */ /* 0x000fe20000000019 */
[----:B----4-:R0:W-:Y:S01]  /*5e30*/  STS.U16 [R216+UR9+0x8600], R180 ;  /* 0x008600b4d8007988 */ /* 0x0101e20008000409 */
[----:B------:R-:W-:Y:S02]  /*5e40*/  PRMT R85, RZ, 0x7610, R85 ;  /* 0x00007610ff557816 */ /* 0x000fe40000000055 */
[----:B-1----:R-:W-:Y:S01]  /*5e50*/  PRMT R181, RZ, 0x7610, R181 ;  /* 0x00007610ffb57816 */ /* 0x002fe200000000b5 */
[----:B------:R-:W4:Y:S01]  /*5e60*/  @P0 LDG.E.U16 R195, desc[UR20][R76.64] ;  /* 0x000000144cc30981 */ /* 0x000f22000c1e1500 */
[----:B------:R-:W-:Y:S02]  /*5e70*/  PRMT R185, RZ, 0x7610, R185 ;  /* 0x00007610ffb97816 */ /* 0x000fe400000000b9 */
[----:B------:R-:W-:Y:S01]  /*5e80*/  PRMT R186, RZ, 0x7610, R186 ;  /* 0x00007610ffba7816 */ /* 0x000fe200000000ba */
[----:B------:R-:W4:Y:S01]  /*5e90*/  @P0 LDG.E.U16 R183, desc[UR20][R34.64] ;  /* 0x0000001422b70981 */ /* 0x000f22000c1e1500 */
[----:B------:R-:W-:-:S02]  /*5ea0*/  PRMT R187, RZ, 0x7610, R187 ;  /* 0x00007610ffbb7816 */ /* 0x000fc400000000bb */
[----:B0-----:R-:W-:Y:S01]  /*5eb0*/  PRMT R180, RZ, 0x7610, R180 ;  /* 0x00007610ffb47816 */ /* 0x001fe200000000b4 */
[----:B------:R-:W4:Y:S01]  /*5ec0*/  @P0 LDG.E.U16 R182, desc[UR20][R32.64] ;  /* 0x0000001420b60981 */ /* 0x000f22000c1e1500 */
[----:B------:R-:W-:Y:S02]  /*5ed0*/  PRMT R188, RZ, 0x7610, R188 ;  /* 0x00007610ffbc7816 */ /* 0x000fe400000000bc */
[----:B------:R-:W-:Y:S01]  /*5ee0*/  PRMT R202, RZ, 0x7610, R202 ;  /* 0x00007610ffca7816 */ /* 0x000fe200000000ca */
[----:B------:R-:W4:Y:S01]  /*5ef0*/  @P0 LDG.E.U16 R181, desc[UR20][R38.64] ;  /* 0x0000001426b50981 */ /* 0x000f22000c1e1500 */
[----:B------:R-:W-:Y:S02]  /*5f00*/  PRMT R203, RZ, 0x7610, R203 ;  /* 0x00007610ffcb7816 */ /* 0x000fe400000000cb */
[----:B------:R-:W-:Y:S01]  /*5f10*/  PRMT R204, RZ, 0x7610, R204 ;  /* 0x00007610ffcc7816 */ /* 0x000fe200000000cc */
[----:B------:R-:W4:Y:S01]  /*5f20*/  @P0 LDG.E.U16 R180, desc[UR20][R42.64] ;  /* 0x000000142ab40981 */ /* 0x000f22000c1e1500 */
[----:B------:R-:W-:-:S02]  /*5f30*/  PRMT R205, RZ, 0x7610, R205 ;  /* 0x00007610ffcd7816 */ /* 0x000fc400000000cd */
[----:B------:R-:W-:Y:S01]  /*5f40*/  PRMT R206, RZ, 0x7610, R206 ;  /* 0x00007610ffce7816 */ /* 0x000fe200000000ce */
[----:B------:R-:W4:Y:S01]  /*5f50*/  @P0 LDG.E.U16 R179, desc[UR20][R46.64] ;  /* 0x000000142eb30981 */ /* 0x000f22000c1e1500 */
[----:B------:R-:W-:Y:S02]  /*5f60*/  PRMT R207, RZ, 0x7610, R207 ;  /* 0x00007610ffcf7816 */ /* 0x000fe400000000cf */
[----:B------:R-:W-:Y:S01]  /*5f70*/  PRMT R208, RZ, 0x7610, R208 ;  /* 0x00007610ffd07816 */ /* 0x000fe200000000d0 */
[----:B------:R-:W4:Y:S01]  /*5f80*/  @P0 LDG.E.U16 R27, desc[UR20][R50.64] ;  /* 0x00000014321b0981 */ /* 0x000f22000c1e1500 */
[----:B------:R-:W-:-:S03]  /*5f90*/  PRMT R209, RZ, 0x7610, R209 ;  /* 0x00007610ffd17816 */ /* 0x000fc600000000d1 */
[----:B------:R-:W4:Y:S01]  /*5fa0*/  @P0 LDG.E.U16 R26, desc[UR20][R54.64] ;  /* 0x00000014361a0981 */ /* 0x000f22000c1e1500 */
[----:B------:R-:W-:-:S03]  /*5fb0*/  PRMT R210, RZ, 0x7610, R210 ;  /* 0x00007610ffd27816 */ /* 0x000fc600000000d2 */
[----:B------:R-:W4:Y:S04]  /*5fc0*/  @P0 LDG.E.U16 R25, desc[UR20][R58.64] ;  /* 0x000000143a190981 */ /* 0x000f28000c1e1500 */
        /* <DEDUP_REMOVED lines=13> */
[----:B------:R-:W4:Y:S01]  /*60a0*/  @P0 LDG.E.U16 R210, desc[UR20][R60.64] ;  /* 0x000000143cd20981 */ /* 0x000f22000c1e1500 */
[----:B------:R-:W-:-:S03]  /*60b0*/  LOP3.LUT R215, R2, 0x60, RZ, 0x3c, !PT ;  /* 0x0000006002d77812 */ /* 0x000fc600078e3cff */
[----:B------:R0:W-:Y:S04]  /*60c0*/  STS.U16 [R216+UR9+0x8a00], R196 ;  /* 0x008a00c4d8007988 */ /* 0x0001e80008000409 */
[----:B------:R-:W-:Y:S04]  /*60d0*/  STS.U16 [R216+UR9+0x8e00], R178 ;  /* 0x008e00b2d8007988 */ /* 0x000fe80008000409 */
[----:B------:R1:W-:Y:S01]  /*60e0*/  STS.U16 [R216+UR9+0x9200], R197 ;  /* 0x009200c5d8007988 */ /* 0x0003e20008000409 */
[----:B------:R-:W-:Y:S02]  /*60f0*/  PRMT R211, RZ, 0x7610, R211 ;  /* 0x00007610ffd37816 */ /* 0x000fe400000000d3 */
[----:B0-----:R-:W-:-:S04]  /*6100*/  PRMT R196, RZ, 0x7610, R196 ;  /* 0x00007610ffc47816 */ /* 0x001fc800000000c4 */
[----:B------:R-:W4:Y:S01]  /*6110*/  @P0 LDG.E.U16 R211, desc[UR20][R64.64] ;  /* 0x0000001440d30981 */ /* 0x000f22000c1e1500 */
[----:B-1----:R-:W-:-:S03]  /*6120*/  PRMT R197, RZ, 0x7610, R197 ;  /* 0x00007610ffc57816 */ /* 0x002fc600000000c5 */
[----:B------:R-:W4:Y:S04]  /*6130*/  @P0 LDG.E.U16 R196, desc[UR20][R148.64] ;  /* 0x0000001494c40981 */ /* 0x000f28000c1e1500 */
[----:B------:R0:W-:Y:S04]  /*6140*/  STS.U16 [R216+UR9+0x9600], R199 ;  /* 0x009600c7d8007988 */ /* 0x0001e80008000409 */
[----:B------:R-:W4:Y:S04]  /*6150*/  @P0 LDG.E.U16 R197, desc[UR20][R154.64] ;  /* 0x000000149ac50981 */ /* 0x000f28000c1e1500 */
[----:B------:R1:W-:Y:S01]  /*6160*/  STS.U16 [R216+UR9+0x9a00], R201 ;  /* 0x009a00c9d8007988 */ /* 0x0003e20008000409 */
[----:B0-----:R-:W-:-:S06]  /*6170*/  PRMT R199, RZ, 0x7610, R199 ;  /* 0x00007610ffc77816 */ /* 0x001fcc00000000c7 */
[----:B------:R-:W4:Y:S04]  /*6180*/  @P0 LDG.E.U16 R199, desc[UR20][R166.64] ;  /* 0x00000014a6c70981 */ /* 0x000f28000c1e1500 */
[----:B------:R0:W-:Y:S01]  /*6190*/  STS.U16 [R216+UR9+0x9e00], R24 ;  /* 0x009e0018d8007988 */ /* 0x0001e20008000409 */
[----:B-1----:R-:W-:-:S06]  /*61a0*/  PRMT R201, RZ, 0x7610, R201 ;  /* 0x00007610ffc97816 */ /* 0x002fcc00000000c9 */
[----:B------:R-:W4:Y:S01]  /*61b0*/  @P0 LDG.E.U16 R201, desc[UR20][R98.64] ;  /* 0x0000001462c90981 */ /* 0x000f22000c1e1500 */
[----:B0-----:R-:W-:Y:S02]  /*61c0*/  PRMT R24, RZ, 0x7610, R24 ;  /* 0x00007610ff187816 */ /* 0x001fe40000000018 */
[----:B------:R-:W-:-:S04]  /*61d0*/  PRMT R178, RZ, 0x7610, R178 ;  /* 0x00007610ffb27816 */ /* 0x000fc800000000b2 */
[----:B------:R-:W4:Y:S04]  /*61e0*/  @P0 LDG.E.U16 R24, desc[UR20][R144.64] ;  /* 0x0000001490180981 */ /* 0x000f28000c1e1500 */
[----:B------:R-:W4:Y:S04]  /*61f0*/  @P0 LDG.E.U16 R178, desc[UR20][R96.64] ;  /* 0x0000001460b20981 */ /* 0x000f28000c1e1500 */
[----:B---3--:R-:W-:Y:S04]  /*6200*/  STS.U16 [R216+UR9+0x8200], R184 ;  /* 0x008200b8d8007988 */ /* 0x008fe80008000409 */
[----:B------:R0:W-:Y:S04]  /*6210*/  STS.U16 [R215+UR9+0x8b00], R19 ;  /* 0x008b0013d7007988 */ /* 0x0001e80008000409 */
[----:B------:R1:W-:Y:S04]  /*6220*/  STS.U16 [R215+UR9+0x9300], R198 ;  /* 0x009300c6d7007988 */ /* 0x0003e80008000409 */
[----:B------:R3:W-:Y:S01]  /*6230*/  STS.U16 [R215+UR9+0x9b00], R200 ;  /* 0x009b00c8d7007988 */ /* 0x0007e20008000409 */
[----:B0-----:R-:W-:-:S02]  /*6240*/  PRMT R19, RZ, 0x7610, R19 ;  /* 0x00007610ff137816 */ /* 0x001fc40000000013 */
[----:B-1----:R-:W-:-:S04]  /*6250*/  PRMT R198, RZ, 0x7610, R198 ;  /* 0x00007610ffc67816 */ /* 0x002fc800000000c6 */
[----:B------:R-:W4:Y:S01]  /*6260*/  @P0 LDG.E.U16 R19, desc[UR20][R130.64] ;  /* 0x0000001482130981 */ /* 0x000f22000c1e1500 */
[----:B---3--:R-:W-:-:S03]  /*6270*/  PRMT R200, RZ, 0x7610, R200 ;  /* 0x00007610ffc87816 */ /* 0x008fc600000000c8 */
[----:B------:R-:W3:Y:S04]  /*6280*/  @P0 LDG.E.U16 R198, desc[UR20][R160.64] ;  /* 0x00000014a0c60981 */ /* 0x000ee8000c1e1500 */
[----:B------:R-:W3:Y:S04]  /*6290*/  @P0 LDG.E.U16 R200, desc[UR20][R94.64] ;  /* 0x000000145ec80981 */ /* 0x000ee8000c1e1500 */
[----:B--2---:R-:W-:Y:S04]  /*62a0*/  STS.U16 [R215+UR9+0x8300], R189 ;  /* 0x008300bdd7007988 */ /* 0x004fe80008000409 */
[----:B-----5:R-:W-:Y:S04]  /*62b0*/  STS.U16 [R215+UR9+0x8700], R190 ;  /* 0x008700bed7007988 */ /* 0x020fe80008000409 */
[----:B------:R-:W-:Y:S04]  /*62c0*/  STS.U16 [R215+UR9+0x8f00], R191 ;  /* 0x008f00bfd7007988 */ /* 0x000fe80008000409 */
[----:B------:R-:W-:Y:S04]  /*62d0*/  STS.U16 [R215+UR9+0x9700], R192 ;  /* 0x009700c0d7007988 */ /* 0x000fe80008000409 */
[----:B------:R-:W-:Y:S04]  /*62e0*/  STS.U16 [R215+UR9+0x9f00], R193 ;  /* 0x009f00c1d7007988 */ /* 0x000fe80008000409 */
[----:B------:R0:W-:Y:S04]  /*62f0*/  STS.U16 [R2+UR9+0x3400], R194 ;  /* 0x003400c202007988 */ /* 0x0001e80008000409 */
[----:B----4-:R1:W-:Y:S01]  /*6300*/  STS.U16 [R2+UR9+0x3800], R195 ;  /* 0x003800c302007988 */ /* 0x0103e20008000409 */
[----:B0-----:R-:W-:-:S03]  /*6310*/  PRMT R194, RZ, 0x7610, R194 ;  /* 0x00007610ffc27816 */ /* 0x001fc600000000c2 */
[----:B------:R-:W-:Y:S04]  /*6320*/  STS.U16 [R2+UR9], R183 ;  /* 0x000000b702007988 */ /* 0x000fe80008000409 */
[----:B------:R-:W2:Y:S01]  /*6330*/  @P0 LDG.E.U16 R194, desc[UR20][R136.64] ;  /* 0x0000001488c20981 */ /* 0x000ea2000c1e1500 */
[----:B-1----:R-:W-:-:S03]  /*6340*/  PRMT R195, RZ, 0x7610, R195 ;  /* 0x00007610ffc37816 */ /* 0x002fc600000000c3 */
[----:B------:R-:W-:Y:S04]  /*6350*/  STS.U16 [R2+UR9+0x400], R182 ;  /* 0x000400b602007988 */ /* 0x000fe80008000409 */
        /* <DEDUP_REMOVED lines=11> */
[----:B------:R0:W-:Y:S04]  /*6410*/  STS.U16 [R2+UR9+0x3c00], R202 ;  /* 0x003c00ca02007988 */ /* 0x0001e80008000409 */
[----:B------:R-:W4:Y:S04]  /*6420*/  @P0 LDG.E.U16 R195, desc[UR20][R142.64] ;  /* 0x000000148ec30981 */ /* 0x000f28000c1e1500 */
[----:B------:R1:W-:Y:S01]  /*6430*/  STS.U16 [R217+UR9+0x100], R203 ;  /* 0x000100cbd9007988 */ /* 0x0003e20008000409 */
[----:B0-----:R-:W-:-:S03]  /*6440*/  PRMT R202, RZ, 0x7610, R202 ;  /* 0x00007610ffca7816 */ /* 0x001fc600000000ca */
[----:B------:R0:W-:Y:S04]  /*6450*/  STS.U16 [R217+UR9+0x500], R204 ;  /* 0x000500ccd9007988 */ /* 0x0001e80008000409 */
[----:B------:R5:W-:Y:S01]  /*6460*/  STS.U16 [R217+UR9+0x900], R205 ;  /* 0x000900cdd9007988 */ /* 0x000be20008000409 */
[----:B-1----:R-:W-:-:S03]  /*6470*/  PRMT R203, RZ, 0x7610, R203 ;  /* 0x00007610ffcb7816 */ /* 0x002fc600000000cb */
[----:B------:R1:W-:Y:S01]  /*6480*/  STS.U16 [R217+UR9+0xd00], R206 ;  /* 0x000d00ced9007988 */ /* 0x0003e20008000409 */
[----:B0-----:R-:W-:-:S03]  /*6490*/  PRMT R204, RZ, 0x7610, R204 ;  /* 0x00007610ffcc7816 */ /* 0x001fc600000000cc */
[----:B------:R0:W-:Y:S01]  /*64a0*/  STS.U16 [R217+UR9+0x1100], R207 ;  /* 0x001100cfd9007988 */ /* 0x0001e20008000409 */
[----:B-----5:R-:W-:-:S03]  /*64b0*/  PRMT R205, RZ, 0x7610, R205 ;  /* 0x00007610ffcd7816 */ /* 0x020fc600000000cd */
[----:B------:R5:W-:Y:S01]  /*64c0*/  STS.U16 [R217+UR9+0x1500], R208 ;  /* 0x001500d0d9007988 */ /* 0x000be20008000409 */
[----:B-1----:R-:W-:-:S03]  /*64d0*/  PRMT R206, RZ, 0x7610, R206 ;  /* 0x00007610ffce7816 */ /* 0x002fc600000000ce */
[----:B------:R1:W-:Y:S01]  /*64e0*/  STS.U16 [R217+UR9+0x1900], R209 ;  /* 0x001900d1d9007988 */ /* 0x0003e20008000409 */
[----:B0-----:R-:W-:-:S03]  /*64f0*/  PRMT R207, RZ, 0x7610, R207 ;  /* 0x00007610ffcf7816 */ /* 0x001fc600000000cf */
[----:B------:R-:W3:Y:S01]  /*6500*/  @P0 LDG.E.U16 R202, desc[UR20][R102.64] ;  /* 0x0000001466ca0981 */ /* 0x000ee2000c1e1500 */
[----:B-----5:R-:W-:-:S03]  /*6510*/  PRMT R208, RZ, 0x7610, R208 ;  /* 0x00007610ffd07816 */ /* 0x020fc600000000d0 */
[----:B------:R0:W-:Y:S01]  /*6520*/  STS.U16 [R217+UR9+0x1d00], R210 ;  /* 0x001d00d2d9007988 */ /* 0x0001e20008000409 */
[----:B-1----:R-:W-:-:S03]  /*6530*/  PRMT R209, RZ, 0x7610, R209 ;  /* 0x00007610ffd17816 */ /* 0x002fc600000000d1 */
[----:B------:R-:W5:Y:S01]  /*6540*/  @P0 LDG.E.U16 R203, desc[UR20][R106.64] ;  /* 0x000000146acb0981 */ /* 0x000f62000c1e1500 */
[----:B------:R-:W-:-:S03]  /*6550*/  PRMT R25, RZ, 0x7610, R25 ;  /* 0x00007610ff197816 */ /* 0x000fc60000000019 */
[----:B------:R-:W5:Y:S01]  /*6560*/  @P0 LDG.E.U16 R204, desc[UR20][R110.64] ;  /* 0x000000146ecc0981 */ /* 0x000f62000c1e1500 */
[----:B0-----:R-:W-:-:S03]  /*6570*/  PRMT R210, RZ, 0x7610, R210 ;  /* 0x00007610ffd27816 */ /* 0x001fc600000000d2 */
[----:B------:R-:W5:Y:S01]  /*6580*/  @P0 LDG.E.U16 R205, desc[UR20][R114.64] ;  /* 0x0000001472cd0981 */ /* 0x000f62000c1e1500 */
[----:B------:R-:W-:-:S03]  /*6590*/  PRMT R26, RZ, 0x7610, R26 ;  /* 0x00007610ff1a7816 */ /* 0x000fc6000000001a */
        /* <DEDUP_REMOVED lines=17> */
[----:B------:R-:W-:Y:S02]  /*66b0*/  PRMT R185, RZ, 0x7610, R185 ;  /* 0x00007610ffb97816 */ /* 0x000fe400000000b9 */
[----:B------:R-:W-:Y:S01]  /*66c0*/  PRMT R186, RZ, 0x7610, R186 ;  /* 0x00007610ffba7816 */ /* 0x000fe200000000ba */
        /* <DEDUP_REMOVED lines=12> */
[----:B------:R-:W5:Y:S04]  /*6790*/  @P0 LDG.E.U16 R185, desc[UR20][R124.64] ;  /* 0x000000147cb90981 */ /* 0x000f68000c1e1500 */
[----:B------:R-:W5:Y:S04]  /*67a0*/  @P0 LDG.E.U16 R186, desc[UR20][R128.64] ;  /* 0x0000001480ba0981 */ /* 0x000f68000c1e1500 */
[----:B------:R-:W5:Y:S04]  /*67b0*/  @P0 LDG.E.U16 R187, desc[UR20][R134.64] ;  /* 0x0000001486bb0981 */ /* 0x000f68000c1e1500 */
[----:B------:R-:W5:Y:S04]  /*67c0*/  @P0 LDG.E.U16 R188, desc[UR20][R140.64] ;  /* 0x000000148cbc0981 */ /* 0x000f68000c1e1500 */
[----:B------:R-:W5:Y:S04]  /*67d0*/  @P0 LDG.E.U16 R189, desc[UR20][R146.64] ;  /* 0x0000001492bd0981 */ /* 0x000f68000c1e1500 */
[----:B------:R-:W5:Y:S04]  /*67e0*/  @P0 LDG.E.U16 R190, desc[UR20][R152.64] ;  /* 0x0000001498be0981 */ /* 0x000f68000c1e1500 */
[----:B------:R-:W5:Y:S01]  /*67f0*/  @P0 LDG.E.U16 R191, desc[UR20][R158.64] ;  /* 0x000000149ebf0981 */ /* 0x000f62000c1e1500 */
[----:B------:R-:W-:-:S03]  /*6800*/  PRMT R193, RZ, 0x7610, R193 ;  /* 0x00007610ffc17816 */ /* 0x000fc600000000c1 */
[----:B------:R-:W5:Y:S04]  /*6810*/  @P0 LDG.E.U16 R192, desc[UR20][R164.64] ;  /* 0x00000014a4c00981 */ /* 0x000f68000c1e1500 */
[----:B------:R-:W5:Y:S04]  /*6820*/  @P0 LDG.E.U16 R193, desc[UR20][R92.64] ;  /* 0x000000145cc10981 */ /* 0x000f68000c1e1500 */
[----:B------:R-:W-:Y:S01]  /*6830*/  STS.U16 [R217+UR9+0x2100], R211 ;  /* 0x002100d3d9007988 */ /* 0x000fe20008000409 */
[-C--:B------:R-:W-:Y:S02]  /*6840*/  LEA R227, P2, R23, R84.reuse, 0x1 ;  /* 0x0000005417e37211 */ /* 0x080fe400078408ff */
[----:B------:R-:W-:Y:S01]  /*6850*/  LEA R229, P3, R28, R84, 0x1 ;  /* 0x000000541ce57211 */ /* 0x000fe200078608ff */
[----:B------:R0:W-:Y:S02]  /*6860*/  STS.U16 [R217+UR9+0x2500], R19 ;  /* 0x00250013d9007988 */ /* 0x0001e40008000409 */
[----:B0-----:R-:W-:-:S04]  /*6870*/  SHF.R.S32.HI R19, RZ, 0x1f, R82 ;  /* 0x0000001fff137819 */ /* 0x001fc80000011452 */
[----:B------:R-:W-:Y:S01]  /*6880*/  SHF.L.U64.HI R19, R82, 0x1, R19 ;  /* 0x0000000152137819 */ /* 0x000fe20000010213 */
[----:B------:R-:W-:Y:S01]  /*6890*/  IMAD R82, R12, R20, RZ ;  /* 0x000000140c527224 */ /* 0x000fe200078e02ff */
[----:B--2---:R-:W-:Y:S04]  /*68a0*/  STS.U16 [R217+UR9+0x2900], R194 ;  /* 0x002900c2d9007988 */ /* 0x004fe80008000409 */
[----:B----4-:R-:W-:Y:S04]  /*68b0*/  STS.U16 [R217+UR9+0x2d00], R195 ;  /* 0x002d00c3d9007988 */ /* 0x010fe80008000409 */
[----:B------:R-:W-:Y:S04]  /*68c0*/  STS.U16 [R217+UR9+0x3100], R196 ;  /* 0x003100c4d9007988 */ /* 0x000fe80008000409 */
[----:B------:R-:W-:Y:S04]  /*68d0*/  STS.U16 [R217+UR9+0x3500], R197 ;  /* 0x003500c5d9007988 */ /* 0x000fe80008000409 */
[----:B---3--:R-:W-:Y:S04]  /*68e0*/  STS.U16 [R217+UR9+0x3900], R198 ;  /* 0x003900c6d9007988 */ /* 0x008fe80008000409 */
[----:B------:R-:W-:Y:S04]  /*68f0*/  STS.U16 [R217+UR9+0x3d00], R199 ;  /* 0x003d00c7d9007988 */ /* 0x000fe80008000409 */
[----:B------:R-:W-:Y:S04]  /*6900*/  STS.U16 [R216+UR9+0x200], R200 ;  /* 0x000200c8d8007988 */ /* 0x000fe80008000409 */
[----:B------:R-:W-:Y:S04]  /*6910*/  STS.U16 [R216+UR9+0x600], R201 ;  /* 0x000600c9d8007988 */ /* 0x000fe80008000409 */
[----:B------:R-:W-:Y:S04]  /*6920*/  STS.U16 [R216+UR9+0xa00], R202 ;  /* 0x000a00cad8007988 */ /* 0x000fe80008000409 */
[----:B-----5:R-:W-:Y:S04]  /*6930*/  STS.U16 [R216+UR9+0xe00], R203 ;  /* 0x000e00cbd8007988 */ /* 0x020fe80008000409 */
        /* <DEDUP_REMOVED lines=8> */
[----:B------:R1:W-:Y:S04]  /*69c0*/  STS.U16 [R216+UR9+0x3200], R25 ;  /* 0x00320019d8007988 */ /* 0x0003e80008000409 */
[----:B------:R-:W-:Y:S01]  /*69d0*/  STS.U16 [R216+UR9+0x3600], R26 ;  /* 0x0036001ad8007988 */ /* 0x000fe20008000409 */
[----:B0-----:R-:W-:-:S03]  /*69e0*/  SHF.R.S32.HI R24, RZ, 0x1f, R23 ;  /* 0x0000001fff187819 */ /* 0x001fc60000011417 */
[----:B------:R-:W-:Y:S01]  /*69f0*/  STS.U16 [R216+UR9+0x3a00], R27 ;  /* 0x003a001bd8007988 */ /* 0x000fe20008000409 */
[----:B-1----:R-:W-:-:S03]  /*6a00*/  SHF.R.S32.HI R25, RZ, 0x1f, R28 ;  /* 0x0000001fff197819 */ /* 0x002fc6000001141c */
[----:B------:R0:W-:Y:S01]  /*6a10*/  STS.U16 [R216+UR9+0x3e00], R85 ;  /* 0x003e0055d8007988 */ /* 0x0001e20008000409 */
[-C--:B------:R-:W-:Y:S02]  /*6a20*/  LEA.HI.X R232, R23, R19.reuse, R24, 0x1, P2 ;  /* 0x0000001317e87211 */ /* 0x080fe400010f0c18 */
[-C--:B------:R-:W-:Y:S01]  /*6a30*/  LEA.HI.X R233, R28, R19.reuse, R25, 0x1, P3 ;  /* 0x000000131ce97211 */ /* 0x080fe200018f0c19 */
[----:B------:R-:W-:Y:S01]  /*6a40*/  STS.U16 [R215+UR9+0x300], R178 ;  /* 0x000300b2d7007988 */ /* 0x000fe20008000409 */
[----:B------:R-:W-:Y:S02]  /*6a50*/  SHF.R.S32.HI R24, RZ, 0x1f, R81 ;  /* 0x0000001fff187819 */ /* 0x000fe40000011451 */
[C---:B------:R-:W-:Y:S01]  /*6a60*/  LEA R228, P3, R81.reuse, R84, 0x1 ;  /* 0x0000005451e47211 */ /* 0x040fe200078608ff */
[----:B------:R-:W-:Y:S04]  /*6a70*/  STS.U16 [R215+UR9+0x700], R179 ;  /* 0x000700b3d7007988 */ /* 0x000fe80008000409 */
[----:B------:R-:W-:Y:S01]  /*6a80*/  STS.U16 [R215+UR9+0xb00], R180 ;  /* 0x000b00b4d7007988 */ /* 0x000fe20008000409 */
[----:B------:R-:W-:-:S03]  /*6a90*/  LEA.HI.X R230, R81, R19, R24, 0x1, P3 ;  /* 0x0000001351e67211 */ /* 0x000fc600018f0c18 */
[----:B------:R-:W-:Y:S01]  /*6aa0*/  STS.U16 [R215+UR9+0xf00], R181 ;  /* 0x000f00b5d7007988 */ /* 0x000fe20008000409 */
[----:B------:R-:W-:-:S03]  /*6ab0*/  SHF.R.S32.HI R24, RZ, 0x1f, R80 ;  /* 0x0000001fff187819 */ /* 0x000fc60000011450 */
[----:B------:R-:W-:Y:S01]  /*6ac0*/  STS.U16 [R215+UR9+0x1300], R182 ;  /* 0x001300b6d7007988 */ /* 0x000fe20008000409 */
[----:B------:R-:W-:-:S03]  /*6ad0*/  LEA R226, P3, R80, R84, 0x1 ;  /* 0x0000005450e27211 */ /* 0x000fc600078608ff */
[----:B------:R-:W-:Y:S04]  /*6ae0*/  STS.U16 [R215+UR9+0x1700], R183 ;  /* 0x001700b7d7007988 */ /* 0x000fe80008000409 */
[----:B------:R-:W-:Y:S01]  /*6af0*/  STS.U16 [R215+UR9+0x1b00], R184 ;  /* 0x001b00b8d7007988 */ /* 0x000fe20008000409 */
[----:B------:R-:W-:-:S03]  /*6b00*/  SHF.R.S32.HI R23, RZ, 0x1f, R29 ;  /* 0x0000001fff177819 */ /* 0x000fc6000001141d */
[----:B------:R-:W-:Y:S01]  /*6b10*/  STS.U16 [R215+UR9+0x1f00], R185 ;  /* 0x001f00b9d7007988 */ /* 0x000fe20008000409 */
[----:B------:R-:W-:-:S03]  /*6b20*/  LEA R224, P2, R29, R84, 0x1 ;  /* 0x000000541de07211 */ /* 0x000fc600078408ff */
[----:B------:R-:W-:Y:S01]  /*6b30*/  STS.U16 [R215+UR9+0x2300], R186 ;  /* 0x002300bad7007988 */ /* 0x000fe20008000409 */
[-C--:B------:R-:W-:Y:S01]  /*6b40*/  LEA.HI.X R223, R80, R19.reuse, R24, 0x1, P3 ;  /* 0x0000001350df7211 */ /* 0x080fe200018f0c18 */
[----:B------:R-:W-:Y:S02]  /*6b50*/  IMAD R24, R213, R20, RZ ;  /* 0x00000014d5187224 */ /* 0x000fe400078e02ff */
[----:B------:R-:W-:Y:S04]  /*6b60*/  STS.U16 [R215+UR9+0x2700], R187 ;  /* 0x002700bbd7007988 */ /* 0x000fe80008000409 */
[----:B------:R-:W-:Y:S01]  /*6b70*/  STS.U16 [R215+UR9+0x2b00], R188 ;  /* 0x002b00bcd7007988 */ /* 0x000fe20008000409 */
[----:B------:R-:W-:-:S03]  /*6b80*/  LEA.HI.X R231, R29, R19, R23, 0x1, P2 ;  /* 0x000000131de77211 */ /* 0x000fc600010f0c17 */
[----:B------:R-:W-:Y:S01]  /*6b90*/  STS.U16 [R215+UR9+0x2f00], R189 ;  /* 0x002f00bdd7007988 */ /* 0x000fe20008000409 */
[----:B------:R-:W-:-:S03]  /*6ba0*/  SHF.R.S32.HI R23, RZ, 0x1f, R83 ;  /* 0x0000001fff177819 */ /* 0x000fc60000011453 */
[----:B------:R1:W-:Y:S01]  /*6bb0*/  STS.U16 [R215+UR9+0x3300], R190 ;  /* 0x003300bed7007988 */ /* 0x0003e20008000409 */
[C---:B------:R-:W-:Y:S01]  /*6bc0*/  LEA R222, P2, R83.reuse, R84, 0x1 ;  /* 0x0000005453de7211 */ /* 0x040fe200078408ff */
[----:B0-----:R-:W-:Y:S02]  /*6bd0*/  IMAD R85, R214, R20, RZ ;  /* 0x00000014d6557224 */ /* 0x001fe400078e02ff */
[----:B------:R-:W-:Y:S04]  /*6be0*/  STS.U16 [R215+UR9+0x3700], R191 ;  /* 0x003700bfd7007988 */ /* 0x000fe80008000409 */
[----:B------:R0:W-:Y:S01]  /*6bf0*/  STS.U16 [R215+UR9+0x3b00], R192 ;  /* 0x003b00c0d7007988 */ /* 0x0001e20008000409 */
[----:B------:R-:W-:Y:S01]  /*6c00*/  LEA.HI.X R225, R83, R19, R23, 0x1, P2 ;  /* 0x0000001353e17211 */ /* 0x000fe200010f0c17 */
[----:B-1----:R-:W-:-:S02]  /*6c10*/  IMAD.SHL.U32 R190, R85, 0x2, RZ ;  /* 0x0000000255be7824 */ /* 0x002fc400078e00ff */
[----:B------:R-:W-:Y:S02]  /*6c20*/  IMAD R83, R3, R20, RZ ;  /* 0x0000001403537224 */ /* 0x000fe400078e02ff */
[C---:B0-----:R-:W-:Y:S02]  /*6c30*/  IMAD.SHL.U32 R192, R24.reuse, 0x2, RZ ;  /* 0x0000000218c07824 */ /* 0x041fe400078e00ff */
[----:B------:R-:W-:-:S03]  /*6c40*/  IMAD.HI R24, R24, 0x2, RZ ;  /* 0x0000000218187827 */ /* 0x000fc600078e02ff */
[--C-:B------:R-:W-:Y:S01]  /*6c50*/  IADD3 R192, P4, P5, R192, UR16, R84.reuse ;  /* 0x00000010c0c07c10 */ /* 0x100fe2000fd9e054 */
[----:B------:R-:W-:Y:S02]  /*6c60*/  IMAD.SHL.U32 R196, R82, 0x2, RZ ;  /* 0x0000000252c47824 */ /* 0x000fe400078e00ff */
[----:B------:R-:W-:Y:S01]  /*6c70*/  IMAD R80, R5, R20, RZ ;  /* 0x0000001405507224 */ /* 0x000fe200078e02ff */
[----:B------:R0:W-:Y:S01]  /*6c80*/  STS.U16 [R215+UR9+0x3f00], R193 ;  /* 0x003f00c1d7007988 */ /* 0x0001e20008000409 */
[----:B------:R-:W-:Y:S01]  /*6c90*/  IMAD.HI R85, R85, 0x2, RZ ;  /* 0x0000000255557827 */ /* 0x000fe200078e02ff */
[----:B------:R-:W-:Y:S02]  /*6ca0*/  IADD3 R190, P2, P3, R190, UR16, R84 ;  /* 0x00000010bebe7c10 */ /* 0x000fe4000fb5e054 */
[----:B------:R-:W-:Y:S01]  /*6cb0*/  ISETP.NE.U32.AND P0, PT, R212, RZ, PT ;  /* 0x000000ffd400720c */ /* 0x000fe20003f05070 */
[----:B------:R-:W-:Y:S02]  /*6cc0*/  IMAD.SHL.U32 R194, R83, 0x2, RZ ;  /* 0x0000000253c27824 */ /* 0x000fe400078e00ff */
[----:B------:R-:W-:Y:S01]  /*6cd0*/  IMAD.HI R82, R82, 0x2, RZ ;  /* 0x0000000252527827 */ /* 0x000fe200078e02ff */
[----:B0-----:R-:W-:-:S03]  /*6ce0*/  IADD3.X R193, PT, PT, R24, UR17, R19, P4, P5 ;  /* 0x0000001118c17c10 */ /* 0x001fc6000a7ea413 */
[-C--:B------:R-:W-:Y:S01]  /*6cf0*/  IMAD R23, R4, R20.reuse, RZ ;  /* 0x0000001404177224 */ /* 0x080fe200078e02ff */
[--C-:B------:R-:W-:Y:S01]  /*6d00*/  IADD3 R196, P4, P5, R196, UR16, R84.reuse ;  /* 0x00000010c4c47c10 */ /* 0x100fe2000fd9e054 */
[----:B------:R-:W-:Y:S02]  /*6d10*/  IMAD.SHL.U32 R200, R80, 0x2, RZ ;  /* 0x0000000250c87824 */ /* 0x000fe400078e00ff */
[----:B------:R-:W-:Y:S01]  /*6d20*/  IMAD R26, R14, R20, RZ ;  /* 0x000000140e1a7224 */ /* 0x000fe200078e02ff */
[--C-:B------:R-:W-:Y:S01]  /*6d30*/  IADD3.X R191, PT, PT, R85, UR17, R19.reuse, P2, P3 ;  /* 0x0000001155bf7c10 */ /* 0x100fe200097e6413 */
[----:B------:R-:W-:Y:S01]  /*6d40*/  IMAD.HI R83, R83, 0x2, RZ ;  /* 0x0000000253537827 */ /* 0x000fe200078e02ff */
[--C-:B------:R-:W-:Y:S01]  /*6d50*/  IADD3 R194, P2, P3, R194, UR16, R84.reuse ;  /* 0x00000010c2c27c10 */ /* 0x100fe2000fb5e054 */
[----:B------:R0:W-:Y:S06]  /*6d60*/  MEMBAR.ALL.CTA ;  /* 0x0000000000007992 */ /* 0x0001ec0000008000 */
[----:B0-----:R-:W0:Y:S01]  /*6d70*/  FENCE.VIEW.ASYNC.S ;  /* 0x00000000000073c6 */ /* 0x001e220000000000 */
[--C-:B------:R-:W-:Y:S01]  /*6d80*/  IADD3.X R197, PT, PT, R82, UR17, R19.reuse, P4, P5 ;  /* 0x0000001152c57c10 */ /* 0x100fe2000a7ea413 */
[----:B------:R-:W-:Y:S01]  /*6d90*/  IMAD.SHL.U32 R198, R23, 0x2, RZ ;  /* 0x0000000217c67824 */ /* 0x000fe200078e00ff */
[----:B------:R-:W-:Y:S01]  /*6da0*/  IADD3 R200, P4, P5, R200, UR16, R84 ;  /* 0x00000010c8c87c10 */ /* 0x000fe2000fd9e054 */
[----:B------:R-:W-:Y:S01]  /*6db0*/  IMAD.HI R80, R80, 0x2, RZ ;  /* 0x0000000250507827 */ /* 0x000fe200078e02ff */
[----:B------:R-:W-:-:S03]  /*6dc0*/  IADD3.X R195, PT, PT, R83, UR17, R19, P2, P3 ;  /* 0x0000001153c37c10 */ /* 0x000fc600097e6413 */
[-C--:B------:R-:W-:Y:S02]  /*6dd0*/  IMAD R81, R13, R20.reuse, RZ ;  /* 0x000000140d517224 */ /* 0x080fe400078e02ff */
[----:B------:R-:W-:Y:S02]  /*6de0*/  IMAD.SHL.U32 R204, R26, 0x2, RZ ;  /* 0x000000021acc7824 */ /* 0x000fe400078e00ff */
[----:B------:R-:W-:Y:S01]  /*6df0*/  IMAD R28, R7, R20, RZ ;  /* 0x00000014071c7224 */ /* 0x000fe200078e02ff */
[--C-:B------:R-:W-:Y:S01]  /*6e00*/  IADD3 R198, P2, P3, R198, UR16, R84.reuse ;  /* 0x00000010c6c67c10 */ /* 0x100fe2000fb5e054 */
[----:B------:R-:W-:Y:S01]  /*6e10*/  IMAD.HI R23, R23, 0x2, RZ ;  /* 0x0000000217177827 */ /* 0x000fe200078e02ff */
[----:B------:R-:W-:Y:S02]  /*6e20*/  IADD3.X R201, PT, PT, R80, UR17, R19, P4, P5 ;  /* 0x0000001150c97c10 */ /* 0x000fe4000a7ea413 */
[----:B------:R-:W-:Y:S01]  /*6e30*/  IADD3 R204, P4, P5, R204, UR16, R84 ;  /* 0x00000010cccc7c10 */ /* 0x000fe2000fd9e054 */
[----:B------:R-:W-:-:S02]  /*6e40*/  IMAD.SHL.U32 R202, R81, 0x2, RZ ;  /* 0x0000000251ca7824 */ /* 0x000fc400078e00ff */
        /* <DEDUP_REMOVED lines=22> */
[----:B------:R-:W-:Y:S02]  /*6fb0*/  IMAD R24, R9, R20, RZ ;  /* 0x0000001409187224 */ /* 0x000fe400078e02ff */
[----:B------:R-:W-:Y:S01]  /*6fc0*/  IMAD.SHL.U32 R80, R23, 0x2, RZ ;  /* 0x0000000217507824 */ /* 0x000fe200078e00ff */
[--C-:B------:R-:W-:Y:S01]  /*6fd0*/  IADD3 R210, P3, P2, R210, UR16, R84.reuse ;  /* 0x00000010d2d27c10 */ /* 0x100fe2000fa7e054 */
[----:B------:R-:W-:Y:S01]  /*6fe0*/  IMAD.HI R25, R25, 0x2, RZ ;  /* 0x0000000219197827 */ /* 0x000fe200078e02ff */
[--C-:B------:R-:W-:Y:S02]  /*6ff0*/  IADD3.X R213, PT, PT, R27, UR17, R19.reuse, P4, P5 ;  /* 0x000000111bd57c10 */ /* 0x100fe4000a7ea413 */
[----:B------:R-:W-:Y:S01]  /*7000*/  IADD3 R80, P4, P5, R80, UR16, R84 ;  /* 0x0000001050507c10 */ /* 0x000fe2000fd9e054 */
[----:B------:R-:W-:Y:S02]  /*7010*/  IMAD.SHL.U32 R214, R24, 0x2, RZ ;  /* 0x0000000218d67824 */ /* 0x000fe400078e00ff */
[----:B------:R-:W-:Y:S01]  /*7020*/  IMAD.HI R23, R23, 0x2, RZ ;  /* 0x0000000217177827 */ /* 0x000fe200078e02ff */
[----:B------:R-:W-:-:S03]  /*7030*/  IADD3.X R211, PT, PT, R25, UR17, R19, P3, P2 ;  /* 0x0000001119d37c10 */ /* 0x000fc60009fe4413 */
[----:B------:R-:W-:Y:S01]  /*7040*/  IMAD R26, R17, R20, RZ ;  /* 0x00000014111a7224 */ /* 0x000fe200078e02ff */
[----:B------:R-:W-:Y:S01]  /*7050*/  IADD3 R214, P3, P2, R214, UR16, R84 ;  /* 0x00000010d6d67c10 */ /* 0x000fe2000fa7e054 */
[----:B------:R-:W-:Y:S01]  /*7060*/  IMAD.HI R24, R24, 0x2, RZ ;  /* 0x0000000218187827 */ /* 0x000fe200078e02ff */
[----:B------:R-:W-:-:S03]  /*7070*/  IADD3.X R81, PT, PT, R23, UR17, R19, P4, P5 ;  /* 0x0000001117517c10 */ /* 0x000fc6000a7ea413 */
[----:B------:R-:W-:Y:S02]  /*7080*/  IMAD.SHL.U32 R82, R26, 0x2, RZ ;  /* 0x000000021a527824 */ /* 0x000fe400078e00ff */
[----:B------:R-:W-:Y:S01]  /*7090*/  IMAD R23, R11, R20, RZ ;  /* 0x000000140b177224 */ /* 0x000fe200078e02ff */
[----:B------:R-:W-:Y:S01]  /*70a0*/  IADD3.X R215, PT, PT, R24, UR17, R19, P3, P2 ;  /* 0x0000001118d77c10 */ /* 0x000fe20009fe4413 */
[----:B------:R-:W-:Y:S01]  /*70b0*/  IMAD.HI R26, R26, 0x2, RZ ;  /* 0x000000021a1a7827 */ /* 0x000fe200078e02ff */
[----:B------:R-:W-:-:S03]  /*70c0*/  IADD3 R82, P3, P2, R82, UR16, R84 ;  /* 0x0000001052527c10 */ /* 0x000fc6000fa7e054 */
[C---:B------:R-:W-:Y:S01]  /*70d0*/  IMAD.SHL.U32 R218, R23.reuse, 0x2, RZ ;  /* 0x0000000217da7824 */ /* 0x040fe200078e00ff */
[--C-:B------:R-:W-:Y:S01]  /*70e0*/  IADD3.X R83, PT, PT, R26, UR17, R19.reuse, P3, P2 ;  /* 0x000000111a537c10 */ /* 0x100fe20009fe4413 */
[-C--:B------:R-:W-:Y:S02]  /*70f0*/  IMAD R25, R10, R20.reuse, RZ ;  /* 0x000000140a197224 */ /* 0x080fe400078e02ff */
[----:B------:R-:W-:Y:S01]  /*7100*/  IMAD.HI R23, R23, 0x2, RZ ;  /* 0x0000000217177827 */ /* 0x000fe200078e02ff */
[----:B0-----:R-:W-:Y:S01]  /*7110*/  BAR.SYNC.DEFER_BLOCKING 0x0 ;  /* 0x0000000000007b1d */ /* 0x001fe20000010000 */
[----:B------:R-:W-:Y:S02]  /*7120*/  IADD3 R218, P3, P2, R218, UR16, R84 ;  /* 0x00000010dada7c10 */ /* 0x000fe4000fa7e054 */
[----:B------:R-:W-:Y:S02]  /*7130*/  IMAD.SHL.U32 R216, R25, 0x2, RZ ;  /* 0x0000000219d87824 */ /* 0x000fe400078e00ff */
[----:B------:R-:W-:Y:S01]  /*7140*/  IMAD R24, R18, R20, RZ ;  /* 0x0000001412187224 */ /* 0x000fe200078e02ff */
[----:B------:R-:W-:-:S02]  /*7150*/  IADD3.X R219, PT, PT, R23, UR17, R19, P3, P2 ;  /* 0x0000001117db7c10 */ /* 0x000fc40009fe4413 */
[----:B------:R-:W-:Y:S01]  /*7160*/  ISETP.LT.OR P2, PT, R234, 0x40, P0 ;  /* 0x00000040ea00780c */ /* 0x000fe20000741670 */
[----:B------:R-:W-:Y:S01]  /*7170*/  IMAD.HI R25, R25, 0x2, RZ ;  /* 0x0000000219197827 */ /* 0x000fe200078e02ff */
[----:B------:R-:W-:-:S03]  /*7180*/  IADD3 R216, P4, P5, R216, UR16, R84 ;  /* 0x00000010d8d87c10 */ /* 0x000fc6000fd9e054 */
[C---:B------:R-:W-:Y:S01]  /*7190*/  IMAD.SHL.U32 R85, R24.reuse, 0x2, RZ ;  /* 0x0000000218557824 */ /* 0x040fe200078e00ff */
[--C-:B------:R-:W-:Y:S01]  /*71a0*/  IADD3.X R217, PT, PT, R25, UR17, R19.reuse, P4, P5 ;  /* 0x0000001119d97c10 */ /* 0x100fe2000a7ea413 */
[----:B------:R-:W-:Y:S01]  /*71b0*/  IMAD.HI R24, R24, 0x2, RZ ;  /* 0x0000000218187827 */ /* 0x000fe200078e02ff */
[----:B------:R-:W-:Y:S02]  /*71c0*/  UIADD3 UR5, UPT, UPT, UR9, 0x4000, URZ ;  /* 0x0000400009057890 */ /* 0x000fe4000fffe0ff */
[----:B------:R-:W-:Y:S01]  /*71d0*/  IADD3 R84, P4, P5, R85, UR16, R84 ;  /* 0x0000001055547c10 */ /* 0x000fe2000fd9e054 */
[----:B------:R-:W-:Y:S02]  /*71e0*/  UIADD3 UR4, UPT, UPT, UR9, 0xa000, URZ ;  /* 0x0000a00009047890 */ /* 0x000fe4000fffe0ff */
[----:B------:R-:W-:Y:S01]  /*71f0*/  USHF.R.U32.HI UR19, URZ, 0x4, UR5 ;  /* 0x00000004ff137899 */ /* 0x000fe20008011605 */
[----:B------:R-:W-:Y:S01]  /*7200*/  IADD3.X R85, PT, PT, R24, UR17, R19, P4, P5 ;  /* 0x0000001118557c10 */ /* 0x000fe2000a7ea413 */
[----:B------:R-:W-:Y:S01]  /*7210*/  USHF.R.U32.HI UR18, URZ, 0x4, UR4 ;  /* 0x00000004ff127899 */ /* 0x000fe20008011604 */
[----:B------:R-:W-:Y:S01]  /*7220*/  UMOV UR6, URZ ;  /* 0x000000ff00067c82 */ /* 0x000fe20008000000 */
[----:B------:R-:W-:Y:S01]  /*7230*/  UMOV UR7, URZ ;  /* 0x000000ff00077c82 */ /* 0x000fe20008000000 */
[----:B------:R-:W-:Y:S09]  /*7240*/  @P2 BRA `(.L_x_6) ;  /* 0x0000000000842947 */ /* 0x000ff20003800000 */
[----:B------:R-:W-:Y:S02]  /*7250*/  UIADD3 UR4, UPT, UPT, UR9, 0x8000, URZ ;  /* 0x0000800009047890 */ /* 0x000fe4000fffe0ff */
[----:B------:R-:W-:Y:S02]  /*7260*/  USHF.R.U32.HI UR14, URZ, 0x4, UR9 ;  /* 0x00000004ff0e7899 */ /* 0x000fe40008011609 */
[----:B------:R-:W-:Y:S02]  /*7270*/  USHF.R.U32.HI UR4, URZ, 0x4, UR4 ;  /* 0x00000004ff047899 */ /* 0x000fe40008011604 */
[----:B------:R-:W-:Y:S02]  /*7280*/  USGXT.U32 UR14, UR14, 0xe ;  /* 0x0000000e0e0e789a */ /* 0x000fe40008000000 */
[----:B------:R-:W-:Y:S02]  /*7290*/  USGXT.U32 UR12, UR4, 0xe ;  /* 0x0000000e040c789a */ /* 0x000fe40008000000 */
[----:B------:R-:W-:-:S02]  /*72a0*/  UIADD3 UR32, UP2, UPT, UR14, 0x2, URZ ;  /* 0x000000020e207890 */ /* 0x000fc4000ff5e0ff */
[----:B------:R-:W-:Y:S01]  /*72b0*/  UIADD3 UR30, UP1, UPT, UR12, 0x80, URZ ;  /* 0x000000800c1e7890 */ /* 0x000fe2000ff3e0ff */
[----:B------:R-:W-:Y:S01]  /*72c0*/  UMOV UR4, URZ ;  /* 0x000000ff00047c82 */ /* 0x000fe20008000000 */
[----:B------:R-:W-:Y:S01]  /*72d0*/  UMOV UR34, 0x0 ;  /* 0x0000000000227882 */ /* 0x000fe20000000000 */
[----:B------:R-:W-:Y:S02]  /*72e0*/  UIADD3.X UR33, UPT, UPT, UR4, 0x40004040, URZ, UP2, !UPT ;  /* 0x4000404004217890 */ /* 0x000fe400097fe4ff */
[----:B------:R-:W-:Y:S02]  /*72f0*/  UIADD3.X UR31, UPT, UPT, UR4, 0x40004040, URZ, UP1, !UPT ;  /* 0x40004040041f7890 */ /* 0x000fe40008ffe4ff */
[----:B------:R-:W-:Y:S02]  /*7300*/  UIADD3.64 UR24, UPT, UPT, UR32, 0x2, URZ ;  /* 0x0000000220187897 */ /* 0x000fe4000fffe0ff */
[----:B------:R-:W-:Y:S02]  /*7310*/  UIADD3.64 UR22, UPT, UPT, UR30, 0x80, URZ ;  /* 0x000000801e167897 */ /* 0x000fe4000fffe0ff */
[----:B------:R-:W-:-:S02]  /*7320*/  UIADD3.64 UR28, UPT, UPT, UR32, 0x4, URZ ;  /* 0x00000004201c7897 */ /* 0x000fc4000fffe0ff */
[----:B------:R-:W-:Y:S01]  /*7330*/  UIADD3.64 UR26, UPT, UPT, UR30, 0x100, URZ ;  /* 0x000001001e1a7897 */ /* 0x000fe2000fffe0ff */
[----:B------:R-:W-:Y:S01]  /*7340*/  UMOV UR35, 0x4208010 ;  /* 0x0420801000237882 */ /* 0x000fe20000000000 */
[----:B------:R-:W-:Y:S01]  /*7350*/  UMOV UR15, 0x40004040 ;  /* 0x40004040000f7882 */ /* 0x000fe20000000000 */
[----:B------:R-:W-:Y:S01]  /*7360*/  UMOV UR13, 0x40004040 ;  /* 0x40004040000d7882 */ /* 0x000fe20000000000 */
[----:B------:R-:W-:Y:S01]  /*7370*/  UMOV UR36, 0x0 ;  /* 0x0000000000247882 */ /* 0x000fe20000000000 */
[----:B------:R-:W-:Y:S01]  /*7380*/  UMOV UR37, 0x4208010 ;  /* 0x0420801000257882 */ /* 0x000fe20000000000 */
[----:B------:R-:W-:Y:S01]  /*7390*/  UMOV UR38, 0x0 ;  /* 0x0000000000267882 */ /* 0x000fe20000000000 */
[----:B------:R-:W-:Y:S01]  /*73a0*/  UMOV UR39, 0x4208010 ;  /* 0x0420801000277882 */ /* 0x000fe20000000000 */
[----:B------:R-:W-:Y:S01]  /*73b0*/  UMOV UR4, UR11 ;  /* 0x0000000b00047c82 */ /* 0x000fe20008000000 */
[----:B------:R-:W-:Y:S01]  /*73c0*/  UMOV UR5, URZ ;  /* 0x000000ff00057c82 */ /* 0x000fe20008000000 */
[----:B------:R0:W-:Y:S01]  /*73d0*/  UTCHMMA gdesc[UR12], gdesc[UR14], tmem[UR8], tmem[UR34], idesc[UR35], !UPT ;  /* 0x00ff220e0c0075ea */ /* 0x0001e2000f800008 */
[----:B------:R-:W-:Y:S01]  /*73e0*/  UMOV UR40, 0x0 ;  /* 0x0000000000287882 */ /* 0x000fe20000000000 */
[----:B------:R-:W-:Y:S01]  /*73f0*/  UMOV UR41, 0x4208010 ;  /* 0x0420801000297882 */ /* 0x000fe20000000000 */
[----:B------:R0:W-:Y:S01]  /*7400*/  UTCHMMA gdesc[UR30], gdesc[UR32], tmem[UR8], tmem[UR36], idesc[UR37], UPT ;  /* 0x00ff24201e0075ea */ /* 0x0001e2000b800008 */
[----:B------:R-:W-:Y:S01]  /*7410*/  UMOV UR4, UR4 ;  /* 0x0000000400047c82 */ /* 0x000fe20008000000 */
[----:B------:R0:W-:Y:S01]  /*7420*/  UTCHMMA gdesc[UR22], gdesc[UR24], tmem[UR8], tmem[UR38], idesc[UR39], UPT ;  /* 0x00ff2618160075ea */ /* 0x0001e2000b800008 */
[----:B------:R0:W-:Y:S01]  /*7430*/  UTCHMMA gdesc[UR26], gdesc[UR28], tmem[UR8], tmem[UR40], idesc[UR41], UPT ;  /* 0x00ff281c1a0075ea */ /* 0x0001e2000b800008 */
[----:B------:R0:W-:Y:S01]  /*7440*/  UTCBAR [UR4], URZ ;  /* 0x000000ff040073e9 */ /* 0x0001e200080000ff */
[----:B------:R-:W-:Y:S01]  /*7450*/  NOP ;  /* 0x0000000000007918 */ /* 0x000fe20000000000 */
.L_x_6:
[----:B------:R-:W-:Y:S01]  /*7460*/  SHF.R.S32.HI R19, RZ, 0x1f, R234 ;  /* 0x0000001fff137819 */ /* 0x000fe200000114ea */
[----:B0-----:R-:W-:Y:S01]  /*7470*/  USGXT.U32 UR14, UR19, 0xe ;  /* 0x0000000e130e789a */ /* 0x001fe20008000000 */
[----:B------:R-:W-:Y:S01]  /*7480*/  IADD3 R186, P2, PT, R222, UR16, RZ ;  /* 0x00000010deba7c10 */ /* 0x000fe2000ff5e0ff */
[----:B------:R-:W-:Y:S01]  /*7490*/  USGXT.U32 UR12, UR18, 0xe ;  /* 0x0000000e120c789a */ /* 0x000fe20008000000 */
[----:B------:R-:W-:Y:S01]  /*74a0*/  LEA.HI R19, R19, R234, RZ, 0x6 ;  /* 0x000000ea13137211 */ /* 0x000fe200078f30ff */
[----:B------:R-:W-:Y:S01]  /*74b0*/  UIADD3 UR30, UP2, UPT, UR14, 0x2, URZ ;  /* 0x000000020e1e7890 */ /* 0x000fe2000ff5e0ff */
[----:B------:R-:W-:Y:S01]  /*74c0*/  IADD3.X R187, PT, PT, R225, UR17, RZ, P2, !PT ;  /* 0x00000011e1bb7c10 */ /* 0x000fe200097fe4ff */
[----:B------:R-:W-:Y:S01]  /*74d0*/  UIADD3 UR32, UP1, UPT, UR12, 0x80, URZ ;  /* 0x000000800c207890 */ /* 0x000fe2000ff3e0ff */
[----:B------:R-:W-:Y:S01]  /*74e0*/  SHF.R.S32.HI R19, RZ, 0x6, R19 ;  /* 0x00000006ff137819 */ /* 0x000fe20000011413 */
[----:B------:R-:W-:Y:S01]  /*74f0*/  UIADD3.X UR31, UPT, UPT, UR7, 0x40004040, URZ, UP2, !UPT ;  /* 0x40004040071f7890 */ /* 0x000fe200097fe4ff */
[----:B------:R-:W-:Y:S01]  /*7500*/  IADD3 R178, P6, PT, R227, UR16, RZ ;  /* 0x00000010e3b27c10 */ /* 0x000fe2000ffde0ff */
[----:B------:R-:W-:Y:S01]  /*7510*/  UIADD3.X UR33, UPT, UPT, UR6, 0x40004040, URZ, UP1, !UPT ;  /* 0x4000404006217890 */ /* 0x000fe20008ffe4ff */
[----:B------:R-:W-:Y:S01]  /*7520*/  VIMNMX R23, PT, PT, R19, 0x1, !PT ;  /* 0x0000000113177848 */ /* 0x000fe20007fe0100 */
[----:B------:R-:W-:Y:S01]  /*7530*/  IMAD.SHL.U32 R19, R21, 0x40, RZ ;  /* 0x0000004015137824 */ /* 0x000fe200078e00ff */
[----:B------:R-:W-:Y:S01]  /*7540*/  IADD3.X R179, PT, PT, R232, UR17, RZ, P6, !PT ;  /* 0x00000011e8b37c10 */ /* 0x000fe2000b7fe4ff */
[----:B------:R-:W-:Y:S01]  /*7550*/  UMOV UR4, URZ ;  /* 0x000000ff00047c82 */ /* 0x000fe20008000000 */
[----:B------:R-:W-:Y:S01]  /*7560*/  IADD3 R180, P5, PT, R229, UR16, RZ ;  /* 0x00000010e5b47c10 */ /* 0x000fe2000ffbe0ff */
[----:B------:R-:W-:Y:S01]  /*7570*/  VIADD R21, R23, 0xffffffff ;  /* 0xffffffff17157836 */ /* 0x000fe20000000000 */
[----:B------:R-:W-:Y:S01]  /*7580*/  IADD3 R182, P4, PT, R224, UR16, RZ ;  /* 0x00000010e0b67c10 */ /* 0x000fe2000ff9e0ff */
[----:B------:R-:W-:Y:S01]  /*7590*/  IMAD.SHL.U32 R20, R20, 0x40, RZ ;  /* 0x0000004014147824 */ /* 0x000fe200078e00ff */
[----:B------:R-:W-:-:S02]  /*75a0*/  IADD3 R184, P3, PT, R228, UR16, RZ ;  /* 0x00000010e4b87c10 */ /* 0x000fc4000ff7e0ff */
[----:B------:R-:W-:Y:S02]  /*75b0*/  ISETP.NE.U32.AND P2, PT, R21, RZ, PT ;  /* 0x000000ff1500720c */ /* 0x000fe40003f45070 */
[----:B------:R-:W-:Y:S02]  /*75c0*/  IADD3 R188, P6, PT, R226, UR16, RZ ;  /* 0x00000010e2bc7c10 */ /* 0x000fe4000ffde0ff */
[----:B------:R-:W-:Y:S02]  /*75d0*/  IADD3.X R181, PT, PT, R233, UR17, RZ, P5, !PT ;  /* 0x00000011e9b57c10 */ /* 0x000fe4000affe4ff */
[----:B------:R-:W-:Y:S02]  /*75e0*/  IADD3.X R183, PT, PT, R231, UR17, RZ, P4, !PT ;  /* 0x00000011e7b77c10 */ /* 0x000fe4000a7fe4ff */
[----:B------:R-:W-:Y:S02]  /*75f0*/  IADD3.X R185, PT, PT, R230, UR17, RZ, P3, !PT ;  /* 0x00000011e6b97c10 */ /* 0x000fe40009ffe4ff */
[----:B------:R-:W-:-:S03]  /*7600*/  IADD3.X R189, PT, PT, R223, UR17, RZ, P6, !PT ;  /* 0x00000011dfbd7c10 */ /* 0x000fc6000b7fe4ff */
[----:B------:R-:W-:Y:S05]  /*7610*/  @!P2 BRA `(.L_x_7) ;  /* 0x00000020003ca947 */ /* 0x000fea0003800000 */
[----:B------:R-:W-:Y:S01]  /*7620*/  VIADD R22, R22, 0xffffffc0 ;  /* 0xffffffc016167836 */ /* 0x000fe20000000000 */
[----:B------:R-:W-:Y:S02]  /*7630*/  UIADD3.64 UR22, UPT, UPT, UR32, 0x80, URZ ;  /* 0x0000008020167897 */ /* 0x000fe4000fffe0ff */
[----:B------:R-:W-:Y:S02]  /*7640*/  UIADD3.64 UR24, UPT, UPT, UR30, 0x2, URZ ;  /* 0x000000021e187897 */ /* 0x000fe4000fffe0ff */
[----:B------:R-:W-:Y:S01]  /*7650*/  R2UR UR19, R22 ;  /* 0x00000000161372ca */ /* 0x000fe200000e0000 */
[----:B------:R-:W-:Y:S02]  /*7660*/  UIADD3.64 UR26, UPT, UPT, UR32, 0x100, URZ ;  /* 0x00000100201a7897 */ /* 0x000fe4000fffe0ff */
[----:B------:R-:W-:Y:S01]  /*7670*/  UIADD3.64 UR28, UPT, UPT, UR30, 0x4, URZ ;  /* 0x000000041e1c7897 */ /* 0x000fe2000fffe0ff */
[----:B------:R-:W-:Y:S01]  /*7680*/  UMOV UR18, 0x1 ;  /* 0x0000000100127882 */ /* 0x000fe20000000000 */
[----:B------:R-:W-:-:S10]  /*7690*/  UMOV UR5, URZ ;  /* 0x000000ff00057c82 */ /* 0x000fd40008000000 */
.L_x_10:
[----:B------:R-:W-:Y:S01]  /*76a0*/  USHF.L.U32 UR4, UR4, 0x1f, URZ ;  /* 0x0000001f04047899 */ /* 0x000fe200080006ff */
[----:B0-----:R-:W0:Y:S01]  /*76b0*/  S2R R23, SR_TID.X ;  /* 0x0000000000177919 */ /* 0x001e220000002100 */
[----:B------:R-:W-:-:S04]  /*76c0*/  IMAD.WIDE R218, R20, 0x2, R218 ;  /* 0x0000000214da7825 */ /* 0x000fc800078e02da */
[----:B------:R-:W-:-:S04]  /*76d0*/  IMAD.U32 R22, RZ, RZ, UR4 ;  /* 0x00000004ff167e24 */ /* 0x000fc8000f8e00ff */
[----:B------:R-:W1:Y:S01]  /*76e0*/  SYNCS.PHASECHK.TRANS64.TRYWAIT P2, [UR11], R22 ;  /* 0x00000016ff0075a7 */ /* 0x000e62000804110b */
[----:B0-----:R-:W-:-:S04]  /*76f0*/  SHF.R.U32.HI R23, RZ, 0x6, R23 ;  /* 0x00000006ff177819 */ /* 0x001fc80000011617 */
[----:B------:R-:W-:-:S04]  /*7700*/  SGXT.U32 R23, R23, 0x1 ;  /* 0x000000011717781a */ /* 0x000fc80000000000 */
[----:B------:R-:W-:Y:S01]  /*7710*/  ISETP.GE.AND P6, PT, R23, UR19, PT ;  /* 0x0000001317007c0c */ /* 0x000fe2000bfc6270 */
[----:B-1----:R-:W-:-:S12]  /*7720*/  @!P2 BRA `(.L_x_8) ;  /* 0x000000400084a947 */ /* 0x002fd80003800000 */
.L_x_16:
[----:B------:R0:W-:Y:S01]  /*7730*/  STL [R1+0x10c], R93 ;  /* 0x00010c5d01007387 */ /* 0x0001e20000100800 */
[----:B------:R-:W-:Y:S01]  /*7740*/  PRMT R228, RZ, 0x7610, R228 ;  /* 0x00007610ffe47816 */ /* 0x000fe200000000e4 */
[C---:B------:R-:W-:Y:S01]  /*7750*/  IMAD.WIDE R88, R20.reuse, 0x2, R88 ;  /* 0x0000000214587825 */ /* 0x040fe200078e0258 */
[----:B------:R-:W-:Y:S01]  /*7760*/  PRMT R229, RZ, 0x7610, R229 ;  /* 0x00007610ffe57816 */ /* 0x000fe200000000e5 */
[----:B------:R1:W-:Y:S02]  /*7770*/  STL [R1+0x108], R21 ;  /* 0x0001081501007387 */ /* 0x0003e40000100800 */
[C---:B------:R-:W-:Y:S02]  /*7780*/  IMAD.WIDE R178, R20.reuse, 0x2, R178 ;  /* 0x0000000214b27825 */ /* 0x040fe400078e02b2 */
[----:B------:R-:W2:Y:S02]  /*7790*/  @!P6 LDG.E.U16 R228, desc[UR20][R88.64] ;  /* 0x0000001458e4e981 */ /* 0x000ea4000c1e1500 */
[----:B------:R-:W-:Y:S01]  /*77a0*/  IMAD.WIDE R194, R20, 0x2, R194 ;  /* 0x0000000214c27825 */ /* 0x000fe200078e02c2 */
[----:B0-----:R-:W1:Y:S01]  /*77b0*/  S2R R93, SR_TID.X ;  /* 0x00000000005d7919 */ /* 0x001e620000002100 */
[----:B------:R-:W-:-:S02]  /*77c0*/  PRMT R230, RZ, 0x7610, R230 ;  /* 0x00007610ffe67816 */ /* 0x000fc400000000e6 */
[C---:B------:R-:W-:Y:S01]  /*77d0*/  IMAD.WIDE R212, R20.reuse, 0x2, R212 ;  /* 0x0000000214d47825 */ /* 0x040fe200078e02d4 */
[----:B------:R-:W-:Y:S01]  /*77e0*/  PRMT R235, RZ, 0x7610, R235 ;  /* 0x00007610ffeb7816 */ /* 0x000fe200000000eb */
[----:B------:R0:W-:Y:S02]  /*77f0*/  STL [R1+0x104], R0 ;  /* 0x0001040001007387 */ /* 0x0001e40000100800 */
[----:B------:R-:W-:-:S04]  /*7800*/  IMAD.WIDE R90, R20, 0x2, R90 ;  /* 0x00000002145a7825 */ /* 0x000fc800078e025a */
[----:B------:R-:W-:-:S04]  /*7810*/  IMAD.WIDE R192, R20, 0x2, R192 ;  /* 0x0000000214c07825 */ /* 0x000fc800078e02c0 */
[----:B------:R-:W-:-:S04]  /*7820*/  IMAD.WIDE R180, R20, 0x2, R180 ;  /* 0x0000000214b47825 */ /* 0x000fc800078e02b4 */
[----:B------:R-:W-:-:S04]  /*7830*/  IMAD.WIDE R208, R20, 0x2, R208 ;  /* 0x0000000214d07825 */ /* 0x000fc800078e02d0 */
[----:B------:R-:W-:-:S04]  /*7840*/  IMAD.WIDE R198, R20, 0x2, R198 ;  /* 0x0000000214c67825 */ /* 0x000fc800078e02c6 */
[----:B------:R-:W-:-:S04]  /*7850*/  IMAD.WIDE R216, R20, 0x2, R216 ;  /* 0x0000000214d87825 */ /* 0x000fc800078e02d8 */
[C---:B------:R-:W-:Y:S01]  /*7860*/  IMAD.WIDE R186, R20.reuse, 0x2, R186 ;  /* 0x0000000214ba7825 */ /* 0x040fe200078e02ba */
[--C-:B-1----:R-:W-:Y:S02]  /*7870*/  SHF.R.U32.HI R21, RZ, 0x6, R93.reuse ;  /* 0x00000006ff157819 */ /* 0x102fe4000001165d */
[----:B------:R-:W-:Y:S01]  /*7880*/  SHF.R.U32.HI R93, RZ, 0x6, R93 ;  /* 0x00000006ff5d7819 */ /* 0x000fe2000001165d */
[C---:B------:R-:W-:Y:S01]  /*7890*/  IMAD.WIDE R206, R20.reuse, 0x2, R206 ;  /* 0x0000000214ce7825 */ /* 0x040fe200078e02ce */
[----:B------:R-:W-:Y:S02]  /*78a0*/  SGXT.U32 R21, R21, 0x1 ;  /* 0x000000011515781a */ /* 0x000fe40000000000 */
[----:B------:R-:W-:Y:S01]  /*78b0*/  SGXT.U32 R93, R93, 0x1 ;  /* 0x000000015d5d781a */ /* 0x000fe20000000000 */
[C---:B------:R-:W-:Y:S01]  /*78c0*/  IMAD.WIDE R184, R20.reuse, 0x2, R184 ;  /* 0x0000000214b87825 */ /* 0x040fe200078e02b8 */
[----:B------:R-:W-:Y:S02]  /*78d0*/  LOP3.LUT R21, R21, 0x2, RZ, 0xfc, !PT ;  /* 0x0000000215157812 */ /* 0x000fe400078efcff */
[----:B------:R-:W-:Y:S01]  /*78e0*/  LOP3.LUT R93, R93, 0x8, RZ, 0xfc, !PT ;  /* 0x000000085d5d7812 */ /* 0x000fe200078efcff */
[----:B------:R-:W-:Y:S01]  /*78f0*/  IMAD.WIDE R200, R20, 0x2, R200 ;  /* 0x0000000214c87825 */ /* 0x000fe200078e02c8 */
[----:B------:R-:W-:-:S02]  /*7900*/  ISETP.GE.AND P2, PT, R21, UR19, PT ;  /* 0x0000001315007c0c */ /* 0x000fc4000bf46270 */
[----:B------:R-:W1:Y:S01]  /*7910*/  S2R R21, SR_TID.X ;  /* 0x0000000000157919 */ /* 0x000e620000002100 */
[----:B------:R-:W-:Y:S02]  /*7920*/  ISETP.GE.AND P3, PT, R93, UR19, PT ;  /* 0x000000135d007c0c */ /* 0x000fe4000bf66270 */
[----:B------:R-:W-:-:S08]  /*7930*/  PRMT R240, RZ, 0x7610, R240 ;  /* 0x00007610fff07816 */ /* 0x000fd000000000f0 */
[----:B------:R-:W3:Y:S04]  /*7940*/  @!P2 LDG.E.U16 R229, desc[UR20][R90.64] ;  /* 0x000000145ae5a981 */ /* 0x000ee8000c1e1500 */
[----:B------:R-:W4:Y:S01]  /*7950*/  @!P3 LDG.E.U16 R230, desc[UR20][R178.64] ;  /* 0x00000014b2e6b981 */ /* 0x000f22000c1e1500 */
[--C-:B-1----:R-:W-:Y:S02]  /*7960*/  SHF.R.U32.HI R93, RZ, 0x6, R21.reuse ;  /* 0x00000006ff5d7819 */ /* 0x102fe40000011615 */
[----:B------:R-:W-:Y:S02]  /*7970*/  SHF.R.U32.HI R21, RZ, 0x6, R21 ;  /* 0x00000006ff157819 */ /* 0x000fe40000011615 */
[----:B------:R-:W-:Y:S02]  /*7980*/  SGXT.U32 R93, R93, 0x1 ;  /* 0x000000015d5d781a */ /* 0x000fe40000000000 */
[----:B------:R-:W-:-:S02]  /*7990*/  SGXT.U32 R21, R21, 0x1 ;  /* 0x000000011515781a */ /* 0x000fc40000000000 */
[----:B------:R-:W-:Y:S02]  /*79a0*/  LOP3.LUT R93, R93, 0xa, RZ, 0xfc, !PT ;  /* 0x0000000a5d5d7812 */ /* 0x000fe400078efcff */
[----:B------:R-:W-:Y:S02]  /*79b0*/  LOP3.LUT R21, R21, 0x10, RZ, 0xfc, !PT ;  /* 0x0000001015157812 */ /* 0x000fe400078efcff */
[----:B------:R-:W-:Y:S02]  /*79c0*/  ISETP.GE.AND P4, PT, R93, UR19, PT ;  /* 0x000000135d007c0c */ /* 0x000fe4000bf86270 */
[----:B------:R-:W1:Y:S01]  /*79d0*/  S2R R93, SR_TID.X ;  /* 0x00000000005d7919 */ /* 0x000e620000002100 */
[----:B------:R-:W-:Y:S02]  /*79e0*/  ISETP.GE.AND P5, PT, R21, UR19, PT ;  /* 0x0000001315007c0c */ /* 0x000fe4000bfa6270 */
[----:B-1----:R-:W-:-:S04]  /*79f0*/  SHF.R.U32.HI R21, RZ, 0x6, R93 ;  /* 0x00000006ff157819 */ /* 0x002fc8000001165d */
[----:B------:R-:W-:-:S04]  /*7a00*/  SGXT.U32 R21, R21, 0x1 ;  /* 0x000000011515781a */ /* 0x000fc80000000000 */
[----:B------:R-:W-:-:S04]  /*7a10*/  LOP3.LUT R21, R21, 0x12, RZ, 0xfc, !PT ;  /* 0x0000001215157812 */ /* 0x000fc800078efcff */
[----:B------:R-:W-:Y:S02]  /*7a20*/  ISETP.GE.AND P6, PT, R21, UR19, PT ;  /* 0x0000001315007c0c */ /* 0x000fe4000bfc6270 */
[----:B------:R-:W0:Y:S01]  /*7a30*/  S2R R21, SR_TID.X ;  /* 0x0000000000157919 */ /* 0x000e220000002100 */
[----:B------:R-:W-:Y:S02]  /*7a40*/  ISETP.GE.AND P3, PT, R3, UR19, PT ;  /* 0x0000001303007c0c */ /* 0x000fe4000bf66270 */
[----:B------:R-:W-:-:S11]  /*7a50*/  SHF.R.U32.HI R93, RZ, 0x6, R93 ;  /* 0x00000006ff5d7819 */ /* 0x000fd6000001165d */
[----:B------:R-:W3:Y:S01]  /*7a60*/  @!P3 LDG.E.U16 R235, desc[UR20][R194.64] ;  /* 0x00000014c2ebb981 */ /* 0x000ee2000c1e1500 */
[----:B------:R-:W-:Y:S02]  /*7a70*/  ISETP.GE.AND P3, PT, R8, UR19, PT ;  /* 0x0000001308007c0c */ /* 0x000fe4000bf66270 */
[----:B------:R-:W-:Y:S02]  /*7a80*/  SGXT.U32 R93, R93, 0x1 ;  /* 0x000000015d5d781a */ /* 0x000fe40000000000 */
[----:B0-----:R-:W-:-:S09]  /*7a90*/  SHF.R.U32.HI R0, RZ, 0x6, R21 ;  /* 0x00000006ff007819 */ /* 0x001fd20000011615 */
[----:B------:R-:W3:Y:S01]  /*7aa0*/  @!P3 LDG.E.U16 R240, desc[UR20][R212.64] ;  /* 0x00000014d4f0b981 */ /* 0x000ee2000c1e1500 */
[----:B------:R-:W-:-:S04]  /*7ab0*/  SGXT.U32 R0, R0, 0x1 ;  /* 0x000000010000781a */ /* 0x000fc80000000000 */
[----:B------:R-:W-:Y:S02]  /*7ac0*/  LOP3.LUT R0, R0, 0xc, RZ, 0xfc, !PT ;  /* 0x0000000c00007812 */ /* 0x000fe400078efcff */
[----:B------:R-:W-:Y:S02]  /*7ad0*/  LOP3.LUT R93, R93, 0x18, RZ, 0xfc, !PT ;  /* 0x000000185d5d7812 */ /* 0x000fe400078efcff */
[----:B------:R-:W-:Y:S02]  /*7ae0*/  ISETP.GE.AND P3, PT, R0, UR19, PT ;  /* 0x0000001300007c0c */ /* 0x000fe4000bf66270 */
[----:B------:R-:W0:Y:S01]  /*7af0*/  S2R R0, SR_TID.X ;  /* 0x0000000000007919 */ /* 0x000e220000002100 */
[----:B------:R-:W-:Y:S02]  /*7b00*/  ISETP.GE.AND P2, PT, R93, UR19, PT ;  /* 0x000000135d007c0c */ /* 0x000fe4000bf46270 */
[----:B------:R-:W-:Y:S02]  /*7b10*/  PRMT R231, RZ, 0x7610, R231 ;  /* 0x00007610ffe77816 */ /* 0x000fe400000000e7 */
[----:B------:R-:W-:-:S04]  /*7b20*/  PRMT R234, RZ, 0x7610, R234 ;  /* 0x00007610ffea7816 */ /* 0x000fc800000000ea */
[----:B------:R-:W3:Y:S01]  /*7b30*/  @!P4 LDG.E.U16 R231, desc[UR20][R180.64] ;  /* 0x00000014b4e7c981 */ /* 0x000ee2000c1e1500 */
[----:B------:R-:W-:-:S04]  /*7b40*/  ISETP.GE.AND P4, PT, R4, UR19, PT ;  /* 0x0000001304007c0c */ /* 0x000fc8000bf86270 */
[----:B------:R-:W3:Y:S01]  /*7b50*/  @!P2 LDG.E.U16 R234, desc[UR20][R192.64] ;  /* 0x00000014c0eaa981 */ /* 0x000ee2000c1e1500 */
[----:B------:R-:W-:Y:S02]  /*7b60*/  ISETP.GE.AND P2, PT, R7, UR19, PT ;  /* 0x0000001307007c0c */ /* 0x000fe4000bf46270 */
[----:B------:R-:W-:Y:S02]  /*7b70*/  SHF.R.U32.HI R21, RZ, 0x6, R21 ;  /* 0x00000006ff157819 */ /* 0x000fe40000011615 */
[----:B------:R-:W-:Y:S02]  /*7b80*/  PRMT R236, RZ, 0x7610, R236 ;  /* 0x00007610ffec7816 */ /* 0x000fe400000000ec */
[----:B------:R-:W-:Y:S02]  /*7b90*/  SGXT.U32 R21, R21, 0x1 ;  /* 0x000000011515781a */ /* 0x000fe40000000000 */
[----:B------:R-:W-:Y:S02]  /*7ba0*/  PRMT R239, RZ, 0x7610, R239 ;  /* 0x00007610ffef7816 */ /* 0x000fe400000000ef */
[----:B------:R-:W-:Y:S01]  /*7bb0*/  LOP3.LUT R21, R21, 0x4, RZ, 0xfc, !PT ;  /* 0x0000000415157812 */ /* 0x000fe200078efcff */
[----:B------:R-:W3:Y:S01]  /*7bc0*/  @!P4 LDG.E.U16 R236, desc[UR20][R198.64] ;  /* 0x00000014c6ecc981 */ /* 0x000ee2000c1e1500 */
[----:B------:R-:W-:-:S03]  /*7bd0*/  ISETP.GE.AND P4, PT, R10, UR19, PT ;  /* 0x000000130a007c0c */ /* 0x000fc6000bf86270 */
[----:B------:R-:W3:Y:S01]  /*7be0*/  @!P2 LDG.E.U16 R239, desc[UR20][R208.64] ;  /* 0x00000014d0efa981 */ /* 0x000ee2000c1e1500 */
[----:B------:R-:W-:Y:S02]  /*7bf0*/  ISETP.GE.AND P2, PT, R21, UR19, PT ;  /* 0x0000001315007c0c */ /* 0x000fe4000bf46270 */
[----:B0-----:R-:W-:Y:S02]  /*7c00*/  SHF.R.U32.HI R21, RZ, 0x6, R0 ;  /* 0x00000006ff157819 */ /* 0x001fe40000011600 */
[----:B------:R-:W-:Y:S02]  /*7c10*/  PRMT R241, RZ, 0x7610, R241 ;  /* 0x00007610fff17816 */ /* 0x000fe400000000f1 */
[----:B------:R-:W-:Y:S02]  /*7c20*/  SGXT.U32 R21, R21, 0x1 ;  /* 0x000000011515781a */ /* 0x000fe40000000000 */
[----:B------:R-:W-:Y:S02]  /*7c30*/  PRMT R233, RZ, 0x7610, R233 ;  /* 0x00007610ffe97816 */ /* 0x000fe400000000e9 */
[----:B------:R-:W-:Y:S01]  /*7c40*/  LOP3.LUT R21, R21, 0x6, RZ, 0xfc, !PT ;  /* 0x0000000615157812 */ /* 0x000fe200078efcff */
[----:B------:R-:W3:Y:S03]  /*7c50*/  @!P4 LDG.E.U16 R241, desc[UR20][R216.64] ;  /* 0x00000014d8f1c981 */ /* 0x000ee6000c1e1500 */
[----:B------:R-:W-:Y:S01]  /*7c60*/  ISETP.GE.AND P4, PT, R21, UR19, PT ;  /* 0x0000001315007c0c */ /* 0x000fe2000bf86270 */
[----:B------:R-:W3:Y:S01]  /*7c70*/  @!P6 LDG.E.U16 R233, desc[UR20][R186.64] ;  /* 0x00000014bae9e981 */ /* 0x000ee2000c1e1500 */
[----:B------:R-:W-:Y:S01]  /*7c80*/  ISETP.GE.AND P6, PT, R6, UR19, PT ;  /* 0x0000001306007c0c */ /* 0x000fe2000bfc6270 */
[----:B------:R-:W0:Y:S01]  /*7c90*/  S2R R21, SR_TID.X ;  /* 0x0000000000157919 */ /* 0x000e220000002100 */
[----:B------:R-:W-:-:S02]  /*7ca0*/  PRMT R238, RZ, 0x7610, R238 ;  /* 0x00007610ffee7816 */ /* 0x000fc400000000ee */
[----:B------:R-:W-:-:S06]  /*7cb0*/  PRMT R232, RZ, 0x7610, R232 ;  /* 0x00007610ffe87816 */ /* 0x000fcc00000000e8 */
[----:B------:R-:W3:Y:S01]  /*7cc0*/  @!P5 LDG.E.U16 R232, desc[UR20][R184.64] ;  /* 0x00000014b8e8d981 */ /* 0x000ee2000c1e1500 */
[----:B------:R-:W-:-:S03]  /*7cd0*/  ISETP.GE.AND P5, PT, R5, UR19, PT ;  /* 0x0000001305007c0c */ /* 0x000fc6000bfa6270 */
[----:B------:R-:W3:Y:S01]  /*7ce0*/  @!P6 LDG.E.U16 R238, desc[UR20][R206.64] ;  /* 0x00000014ceeee981 */ /* 0x000ee2000c1e1500 */
[----:B------:R-:W-:Y:S02]  /*7cf0*/  ISETP.GE.AND P6, PT, R11, UR19, PT ;  /* 0x000000130b007c0c */ /* 0x000fe4000bfc6270 */
[----:B------:R-:W-:Y:S02]  /*7d00*/  PRMT R243, RZ, 0x7610, R243 ;  /* 0x00007610fff37816 */ /* 0x000fe400000000f3 */
[----:B------:R-:W-:Y:S02]  /*7d10*/  PRMT R237, RZ, 0x7610, R237 ;  /* 0x00007610ffed7816 */ /* 0x000fe400000000ed */
[----:B------:R-:W-:-:S04]  /*7d20*/  LEA.HI R0, R0, 0xe, RZ, 0x1a ;  /* 0x0000000e00007811 */ /* 0x000fc800078fd0ff */
[----:B------:R-:W3:Y:S01]  /*7d30*/  @!P5 LDG.E.U16 R237, desc[UR20][R200.64] ;  /* 0x00000014c8edd981 */ /* 0x000ee2000c1e1500 */
[----:B------:R-:W-:-:S03]  /*7d40*/  ISETP.GE.AND P5, PT, R9, UR19, PT ;  /* 0x0000001309007c0c */ /* 0x000fc6000bfa6270 */
[----:B------:R-:W3:Y:S01]  /*7d50*/  @!P6 LDG.E.U16 R243, desc[UR20][R218.64] ;  /* 0x00000014daf3e981 */ /* 0x000ee2000c1e1500 */
[----:B------:R-:W-:Y:S02]  /*7d60*/  ISETP.GE.AND P6, PT, R0, UR19, PT ;  /* 0x0000001300007c0c */ /* 0x000fe4000bfc6270 */
[--C-:B0-----:R-:W-:Y:S02]  /*7d70*/  SHF.R.U32.HI R0, RZ, 0x6, R21.reuse ;  /* 0x00000006ff007819 */ /* 0x101fe40000011615 */
[----:B------:R-:W-:Y:S01]  /*7d80*/  SHF.R.U32.HI R21, RZ, 0x6, R21 ;  /* 0x00000006ff157819 */ /* 0x000fe20000011615 */
[C---:B------:R-:W-:Y:S01]  /*7d90*/  IMAD.WIDE R182, R20.reuse, 0x2, R182 ;  /* 0x0000000214b67825 */ /* 0x040fe200078e02b6 */
[----:B------:R-:W-:Y:S02]  /*7da0*/  PRMT R245, RZ, 0x7610, R245 ;  /* 0x00007610fff57816 */ /* 0x000fe400000000f5 */
[----:B------:R-:W-:Y:S01]  /*7db0*/  SGXT.U32 R21, R21, 0x1 ;  /* 0x000000011515781a */ /* 0x000fe20000000000 */
[----:B------:R-:W-:Y:S01]  /*7dc0*/  IMAD.WIDE R214, R20, 0x2, R214 ;  /* 0x0000000214d67825 */ /* 0x000fe200078e02d6 */
[----:B------:R-:W-:-:S02]  /*7dd0*/  PRMT R242, RZ, 0x7610, R242 ;  /* 0x00007610fff27816 */ /* 0x000fc400000000f2 */
[----:B------:R-:W-:Y:S01]  /*7de0*/  LOP3.LUT R21, R21, 0x14, RZ, 0xfc, !PT ;  /* 0x0000001415157812 */ /* 0x000fe200078efcff */
[----:B------:R-:W3:Y:S03]  /*7df0*/  @!P3 LDG.E.U16 R245, desc[UR20][R182.64] ;  /* 0x00000014b6f5b981 */ /* 0x000ee6000c1e1500 */
[----:B------:R-:W-:Y:S01]  /*7e00*/  ISETP.GE.AND P3, PT, R21, UR19, PT ;  /* 0x0000001315007c0c */ /* 0x000fe2000bf66270 */
[----:B------:R-:W3:Y:S01]  /*7e10*/  @!P5 LDG.E.U16 R242, desc[UR20][R214.64] ;  /* 0x00000014d6f2d981 */ /* 0x000ee2000c1e1500 */
[----:B------:R-:W-:Y:S01]  /*7e20*/  ISETP.GE.AND P5, PT, R12, UR19, PT ;  /* 0x000000130c007c0c */ /* 0x000fe2000bfa6270 */
[C---:B------:R-:W-:Y:S01]  /*7e30*/  IMAD.WIDE R188, R20.reuse, 0x2, R188 ;  /* 0x0000000214bc7825 */ /* 0x040fe200078e02bc */
[----:B------:R-:W-:Y:S02]  /*7e40*/  PRMT R24, RZ, 0x7610, R24 ;  /* 0x00007610ff187816 */ /* 0x000fe40000000018 */
[----:B------:R-:W-:Y:S01]  /*7e50*/  PRMT R26, RZ, 0x7610, R26 ;  /* 0x00007610ff1a7816 */ /* 0x000fe2000000001a */
[----:B------:R-:W-:-:S06]  /*7e60*/  IMAD.WIDE R196, R20, 0x2, R196 ;  /* 0x0000000214c47825 */ /* 0x000fcc00078e02c4 */
[----:B------:R-:W3:Y:S01]  /*7e70*/  @!P3 LDG.E.U16 R24, desc[UR20][R188.64] ;  /* 0x00000014bc18b981 */ /* 0x000ee2000c1e1500 */
[----:B------:R-:W-:-:S03]  /*7e80*/  ISETP.GE.AND P3, PT, R13, UR19, PT ;  /* 0x000000130d007c0c */ /* 0x000fc6000bf66270 */
[----:B------:R-:W3:Y:S01]  /*7e90*/  @!P5 LDG.E.U16 R26, desc[UR20][R196.64] ;  /* 0x00000014c41ad981 */ /* 0x000ee2000c1e1500 */
[----:B------:R-:W-:Y:S01]  /*7ea0*/  ISETP.GE.AND P5, PT, R15, UR19, PT ;  /* 0x000000130f007c0c */ /* 0x000fe2000bfa6270 */
[C---:B------:R-:W-:Y:S01]  /*7eb0*/  IMAD.WIDE R168, R20.reuse, 0x2, R168 ;  /* 0x0000000214a87825 */ /* 0x040fe200078e02a8 */
[----:B------:R-:W-:Y:S02]  /*7ec0*/  PRMT R244, RZ, 0x7610, R244 ;  /* 0x00007610fff47816 */ /* 0x000fe400000000f4 */
[----:B------:R-:W-:Y:S01]  /*7ed0*/  PRMT R28, RZ, 0x7610, R28 ;  /* 0x00007610ff1c7816 */ /* 0x000fe2000000001c */
[C---:B------:R-:W-:Y:S01]  /*7ee0*/  IMAD.WIDE R202, R20.reuse, 0x2, R202 ;  /* 0x0000000214ca7825 */ /* 0x040fe200078e02ca */
[----:B------:R-:W-:Y:S02]  /*7ef0*/  PRMT R222, RZ, 0x7610, R222 ;  /* 0x00007610ffde7816 */ /* 0x000fe400000000de */
[----:B------:R-:W3:Y:S01]  /*7f00*/  @!P2 LDG.E.U16 R244, desc[UR20][R168.64] ;  /* 0x00000014a8f4a981 */ /* 0x000ee2000c1e1500 */
[----:B------:R-:W-:-:S03]  /*7f10*/  IMAD.WIDE R210, R20, 0x2, R210 ;  /* 0x0000000214d27825 */ /* 0x000fc600078e02d2 */
[----:B------:R-:W3:Y:S01]  /*7f20*/  @!P3 LDG.E.U16 R28, desc[UR20][R202.64] ;  /* 0x00000014ca1cb981 */ /* 0x000ee2000c1e1500 */
[----:B------:R-:W-:-:S03]  /*7f30*/  ISETP.GE.AND P3, PT, R16, UR19, PT ;  /* 0x0000001310007c0c */ /* 0x000fc6000bf66270 */
[----:B------:R-:W3:Y:S01]  /*7f40*/  @!P5 LDG.E.U16 R222, desc[UR20][R210.64] ;  /* 0x00000014d2ded981 */ /* 0x000ee2000c1e1500 */
[----:B------:R-:W-:Y:S01]  /*7f50*/  ISETP.GE.AND P5, PT, R18, UR19, PT ;  /* 0x0000001312007c0c */ /* 0x000fe2000bfa6270 */
[C---:B------:R-:W-:Y:S01]  /*7f60*/  IMAD.WIDE R80, R20.reuse, 0x2, R80 ;  /* 0x0000000214507825 */ /* 0x040fe200078e0250 */
[----:B------:R-:W-:Y:S02]  /*7f70*/  PRMT R224, RZ, 0x7610, R224 ;  /* 0x00007610ffe07816 */ /* 0x000fe400000000e0 */
[----:B------:R-:W-:Y:S01]  /*7f80*/  PRMT R226, RZ, 0x7610, R226 ;  /* 0x00007610ffe27816 */ /* 0x000fe200000000e2 */
[----:B------:R-:W-:-:S04]  /*7f90*/  IMAD.WIDE R84, R20, 0x2, R84 ;  /* 0x0000000214547825 */ /* 0x000fc800078e0254 */
[----:B------:R-:W3:Y:S04]  /*7fa0*/  @!P3 LDG.E.U16 R224, desc[UR20][R80.64] ;  /* 0x0000001450e0b981 */ /* 0x000ee8000c1e1500 */
[----:B------:R-:W3:Y:S01]  /*7fb0*/  @!P5 LDG.E.U16 R226, desc[UR20][R84.64] ;  /* 0x0000001454e2d981 */ /* 0x000ee2000c1e1500 */
[----:B------:R-:W-:Y:S01]  /*7fc0*/  PRMT R22, RZ, 0x7610, R22 ;  /* 0x00007610ff167816 */ /* 0x000fe20000000016 */
[----:B------:R-:W-:-:S05]  /*7fd0*/  IMAD.WIDE R170, R20, 0x2, R170 ;  /* 0x0000000214aa7825 */ /* 0x000fca00078e02aa */
[----:B------:R-:W3:Y:S01]  /*7fe0*/  @!P4 LDG.E.U16 R22, desc[UR20][R170.64] ;  /* 0x00000014aa16c981 */ /* 0x000ee2000c1e1500 */
[----:B------:R-:W0:Y:S01]  /*7ff0*/  S2R R93, SR_TID.X ;  /* 0x00000000005d7919 */ /* 0x000e220000002100 */
[----:B------:R-:W-:-:S04]  /*8000*/  SGXT.U32 R0, R0, 0x1 ;  /* 0x000000010000781a */ /* 0x000fc80000000000 */
[----:B------:R-:W-:-:S04]  /*8010*/  LOP3.LUT R0, R0, 0x16, RZ, 0xfc, !PT ;  /* 0x0000001600007812 */ /* 0x000fc800078efcff */
[----:B------:R-:W-:Y:S01]  /*8020*/  ISETP.GE.AND P2, PT, R0, UR19, PT ;  /* 0x0000001300007c0c */ /* 0x000fe2000bf46270 */
[C---:B------:R-:W-:Y:S01]  /*8030*/  IMAD.WIDE R174, R20.reuse, 0x2, R174 ;  /* 0x0000000214ae7825 */ /* 0x040fe200078e02ae */
[----:B------:R-:W-:Y:S02]  /*8040*/  PRMT R25, RZ, 0x7610, R25 ;  /* 0x00007610ff197816 */ /* 0x000fe40000000019 */
[----:B------:R-:W-:Y:S01]  /*8050*/  PRMT R27, RZ, 0x7610, R27 ;  /* 0x00007610ff1b7816 */ /* 0x000fe2000000001b */
[----:B------:R-:W-:-:S08]  /*8060*/  IMAD.WIDE R190, R20, 0x2, R190 ;  /* 0x0000000214be7825 */ /* 0x000fd000078e02be */
[----:B------:R-:W3:Y:S01]  /*8070*/  @!P2 LDG.E.U16 R25, desc[UR20][R190.64] ;  /* 0x00000014be19a981 */ /* 0x000ee2000c1e1500 */
[----:B0-----:R-:W-:-:S04]  /*8080*/  LEA.HI R0, R93, 0x1e, RZ, 0x1a ;  /* 0x0000001e5d007811 */ /* 0x001fc800078fd0ff */
[----:B------:R-:W-:Y:S02]  /*8090*/  ISETP.GE.AND P4, PT, R0, UR19, PT ;  /* 0x0000001300007c0c */ /* 0x000fe4000bf86270 */
[----:B------:R-:W-:Y:S02]  /*80a0*/  LEA.HI R0, R93, 0x2e, RZ, 0x1a ;  /* 0x0000002e5d007811 */ /* 0x000fe400078fd0ff */
[----:B------:R-:W-:-:S09]  /*80b0*/  ISETP.GE.AND P2, PT, R14, UR19, PT ;  /* 0x000000130e007c0c */ /* 0x000fd2000bf46270 */
[----:B------:R-:W3:Y:S01]  /*80c0*/  @!P4 LDG.E.U16 R27, desc[UR20][R174.64] ;  /* 0x00000014ae1bc981 */ /* 0x000ee2000c1e1500 */
[----:B------:R-:W-:Y:S01]  /*80d0*/  ISETP.GE.AND P4, PT, R0, UR19, PT ;  /* 0x0000001300007c0c */ /* 0x000fe2000bf86270 */
[C---:B------:R-:W-:Y:S01]  /*80e0*/  IMAD.WIDE R176, R20.reuse, 0x2, R176 ;  /* 0x0000000214b07825 */ /* 0x040fe200078e02b0 */
[----:B------:R-:W-:Y:S02]  /*80f0*/  PRMT R29, RZ, 0x7610, R29 ;  /* 0x00007610ff1d7816 */ /* 0x000fe4000000001d */
[----:B------:R-:W-:Y:S01]  /*8100*/  PRMT R223, RZ, 0x7610, R223 ;  /* 0x00007610ffdf7816 */ /* 0x000fe200000000df */
[----:B------:R-:W-:Y:S01]  /*8110*/  IMAD.WIDE R204, R20, 0x2, R204 ;  /* 0x0000000214cc7825 */ /* 0x000fe200078e02cc */
[----:B------:R-:W-:Y:S01]  /*8120*/  LEA.HI R0, R93, 0x3e, RZ, 0x1a ;  /* 0x0000003e5d007811 */ /* 0x000fe200078fd0ff */
[----:B------:R-:W0:Y:S03]  /*8130*/  S2R R21, SR_TID.X ;  /* 0x0000000000157919 */ /* 0x000e260000002100 */
        /* <DEDUP_REMOVED lines=10> */
[----:B------:R-:W-:-:S04]  /*81e0*/  IMAD.WIDE R82, R20, 0x2, R82 ;  /* 0x0000000214527825 */ /* 0x000fc800078e0252 */
[----:B------:R-:W3:Y:S04]  /*81f0*/  @!P4 LDG.E.U16 R227, desc[UR20][R86.64] ;  /* 0x0000001456e3c981 */ /* 0x000ee8000c1e1500 */
[----:B------:R-:W3:Y:S01]  /*8200*/  @!P2 LDG.E.U16 R225, desc[UR20][R82.64] ;  /* 0x0000001452e1a981 */ /* 0x000ee2000c1e1500 */
[----:B------:R-:W-:Y:S01]  /*8210*/  BAR.SYNC.DEFER_BLOCKING 0x0 ;  /* 0x0000000000007b1d */ /* 0x000fe20000010000 */
[----:B0-----:R-:W-:Y:S02]  /*8220*/  LOP3.LUT R21, R21, 0x3f, RZ, 0xc0, !PT ;  /* 0x0000003f15157812 */ /* 0x001fe400078ec0ff */
[----:B------:R-:W-:Y:S02]  /*8230*/  LOP3.LUT R0, R2, 0x20, RZ, 0x3c, !PT ;  /* 0x0000002002007812 */ /* 0x000fe400078e3cff */
[----:B------:R-:W-:Y:S01]  /*8240*/  ISETP.GE.AND P2, PT, R21, UR19, PT ;  /* 0x0000001315007c0c */ /* 0x000fe2000bf46270 */
[----:B------:R-:W-:-:S04]  /*8250*/  IMAD.WIDE R34, R19, 0x2, R34 ;  /* 0x0000000213227825 */ /* 0x000fc800078e0222 */
[----:B------:R-:W-:-:S04]  /*8260*/  IMAD.WIDE R32, R19, 0x2, R32 ;  /* 0x0000000213207825 */ /* 0x000fc800078e0220 */
[----:B------:R-:W-:-:S04]  /*8270*/  IMAD.WIDE R38, R19, 0x2, R38 ;  /* 0x0000000213267825 */ /* 0x000fc800078e0226 */
[C---:B------:R-:W-:Y:S01]  /*8280*/  IMAD.WIDE R42, R19.reuse, 0x2, R42 ;  /* 0x00000002132a7825 */ /* 0x040fe200078e022a */
[----:B--2---:R0:W-:Y:S04]  /*8290*/  STS.U16 [R2+UR9+0xa000], R228 ;  /* 0x00a000e402007988 */ /* 0x0041e80008000409 */
[----:B----4-:R1:W-:Y:S01]  /*82a0*/  STS.U16 [R2+UR9+0xa400], R230 ;  /* 0x00a400e602007988 */ /* 0x0103e20008000409 */
[C---:B------:R-:W-:Y:S01]  /*82b0*/  IMAD.WIDE R46, R19.reuse, 0x2, R46 ;  /* 0x00000002132e7825 */ /* 0x040fe200078e022e */
[----:B0-----:R-:W-:Y:S02]  /*82c0*/  PRMT R228, RZ, 0x7610, R228 ;  /* 0x00007610ffe47816 */ /* 0x001fe400000000e4 */
[----:B-1----:R-:W-:Y:S01]  /*82d0*/  PRMT R230, RZ, 0x7610, R230 ;  /* 0x00007610ffe67816 */ /* 0x002fe200000000e6 */
[----:B------:R-:W-:-:S03]  /*82e0*/  IMAD.WIDE R50, R19, 0x2, R50 ;  /* 0x0000000213327825 */ /* 0x000fc600078e0232 */
[----:B------:R-:W2:Y:S01]  /*82f0*/  @!P2 LDG.E.U16 R228, desc[UR20][R34.64] ;  /* 0x0000001422e4a981 */ /* 0x000ea2000c1e1500 */
[----:B------:R-:W-:-:S03]  /*8300*/  IMAD.WIDE R54, R19, 0x2, R54 ;  /* 0x0000000213367825 */ /* 0x000fc600078e0236 */
[----:B------:R-:W4:Y:S04]  /*8310*/  @!P2 LDG.E.U16 R230, desc[UR20][R38.64] ;  /* 0x0000001426e6a981 */ /* 0x000f28000c1e1500 */
[----:B---3--:R0:W-:Y:S01]  /*8320*/  STS.U16 [R2+UR9+0xb800], R240 ;  /* 0x00b800f002007988 */ /* 0x0081e20008000409 */
[----:B------:R-:W-:Y:S01]  /*8330*/  IMAD.WIDE R58, R19, 0x2, R58 ;  /* 0x00000002133a7825 */ /* 0x000fe200078e023a */
[----:B------:R-:W-:-:S03]  /*8340*/  LOP3.LUT R93, R2, 0x40, RZ, 0x3c, !PT ;  /* 0x00000040025d7812 */ /* 0x000fc600078e3cff */
[----:B------:R-:W-:-:S04]  /*8350*/  IMAD.WIDE R62, R19, 0x2, R62 ;  /* 0x00000002133e7825 */ /* 0x000fc800078e023e */
[C---:B------:R-:W-:Y:S01]  /*8360*/  IMAD.WIDE R66, R19.reuse, 0x2, R66 ;  /* 0x0000000213427825 */ /* 0x040fe200078e0242 */
[----:B0-----:R-:W-:Y:S01]  /*8370*/  PRMT R240, RZ, 0x7610, R240 ;  /* 0x00007610fff07816 */ /* 0x001fe200000000f0 */
[----:B------:R0:W-:Y:S04]  /*8380*/  STS.U16 [R2+UR9+0xac00], R234 ;  /* 0x00ac00ea02007988 */ /* 0x0001e80008000409 */
[----:B------:R1:W-:Y:S01]  /*8390*/  STS.U16 [R2+UR9+0xb000], R236 ;  /* 0x00b000ec02007988 */ /* 0x0003e20008000409 */
[----:B0-----:R-:W-:Y:S01]  /*83a0*/  PRMT R234, RZ, 0x7610, R234 ;  /* 0x00007610ffea7816 */ /* 0x001fe200000000ea */
[----:B------:R-:W-:-:S04]  /*83b0*/  IMAD.WIDE R68, R19, 0x2, R68 ;  /* 0x0000000213447825 */ /* 0x000fc800078e0244 */
[C---:B------:R-:W-:Y:S01]  /*83c0*/  IMAD.WIDE R70, R19.reuse, 0x2, R70 ;  /* 0x0000000213467825 */ /* 0x040fe200078e0246 */
[----:B------:R-:W3:Y:S04]  /*83d0*/  @!P2 LDG.E.U16 R234, desc[UR20][R54.64] ;  /* 0x0000001436eaa981 */ /* 0x000ee8000c1e1500 */
[----:B------:R-:W-:Y:S01]  /*83e0*/  STS.U16 [R2+UR9+0xbc00], R241 ;  /* 0x00bc00f102007988 */ /* 0x000fe20008000409 */
[----:B-1----:R-:W-:Y:S01]  /*83f0*/  PRMT R236, RZ, 0x7610, R236 ;  /* 0x00007610ffec7816 */ /* 0x002fe200000000ec */
[----:B------:R-:W-:-:S04]  /*8400*/  IMAD.WIDE R72, R19, 0x2, R72 ;  /* 0x0000000213487825 */ /* 0x000fc800078e0248 */
[----:B------:R-:W-:Y:S01]  /*8410*/  IMAD.WIDE R74, R19, 0x2, R74 ;  /* 0x00000002134a7825 */ /* 0x000fe200078e024a */
[----:B------:R-:W3:Y:S04]  /*8420*/  @!P2 LDG.E.U16 R236, desc[UR20][R62.64] ;  /* 0x000000143eeca981 */ /* 0x000ee8000c1e1500 */
[----:B------:R0:W-:Y:S04]  /*8430*/  STS.U16 [R2+UR9+0xa800], R232 ;  /* 0x00a800e802007988 */ /* 0x0001e80008000409 */
[----:B------:R-:W-:Y:S04]  /*8440*/  STS.U16 [R2+UR9+0xb400], R238 ;  /* 0x00b400ee02007988 */ /* 0x000fe80008000409 */
[----:B------:R1:W-:Y:S01]  /*8450*/  STS.U16 [R0+UR9+0xa100], R229 ;  /* 0x00a100e500007988 */ /* 0x0003e20008000409 */
[----:B0-----:R-:W-:-:S03]  /*8460*/  PRMT R232, RZ, 0x7610, R232 ;  /* 0x00007610ffe87816 */ /* 0x001fc600000000e8 */
[----:B------:R0:W-:Y:S01]  /*8470*/  STS.U16 [R0+UR9+0xa500], R231 ;  /* 0x00a500e700007988 */ /* 0x0001e20008000409 */
[----:B------:R-:W-:Y:S01]  /*8480*/  PRMT R241, RZ, 0x7610, R241 ;  /* 0x00007610fff17816 */ /* 0x000fe200000000f1 */
[----:B------:R-:W-:Y:S01]  /*8490*/  IMAD.WIDE R76, R19, 0x2, R76 ;  /* 0x00000002134c7825 */ /* 0x000fe200078e024c */
[----:B------:R-:W-:Y:S01]  /*84a0*/  PRMT R246, RZ, 0x7610, R246 ;  /* 0x00007610fff67816 */ /* 0x000fe200000000f6 */
[----:B------:R-:W3:Y:S01]  /*84b0*/  @!P2 LDG.E.U16 R240, desc[UR20][R72.64] ;  /* 0x0000001448f0a981 */ /* 0x000ee2000c1e1500 */
[----:B-1----:R-:W-:-:S03]  /*84c0*/  PRMT R229, RZ, 0x7610, R229 ;  /* 0x00007610ffe57816 */ /* 0x002fc600000000e5 */
[----:B------:R1:W-:Y:S01]  /*84d0*/  STS.U16 [R0+UR9+0xa900], R233 ;  /* 0x00a900e900007988 */ /* 0x0003e20008000409 */
[----:B0-----:R-:W-:-:S03]  /*84e0*/  PRMT R231, RZ, 0x7610, R231 ;  /* 0x00007610ffe77816 */ /* 0x001fc600000000e7 */
[----:B------:R0:W-:Y:S01]  /*84f0*/  STS.U16 [R0+UR9+0xad00], R235 ;  /* 0x00ad00eb00007988 */ /* 0x0001e20008000409 */
[----:B------:R-:W-:-:S03]  /*8500*/  PRMT R238, RZ, 0x7610, R238 ;  /* 0x00007610ffee7816 */ /* 0x000fc600000000ee */
[----:B------:R-:W3:Y:S01]  /*8510*/  @!P2 LDG.E.U16 R229, desc[UR20][R32.64] ;  /* 0x0000001420e5a981 */ /* 0x000ee2000c1e1500 */
[----:B-1----:R-:W-:-:S03]  /*8520*/  PRMT R233, RZ, 0x7610, R233 ;  /* 0x00007610ffe97816 */ /* 0x002fc600000000e9 */
[----:B------:R1:W-:Y:S01]  /*8530*/  STS.U16 [R0+UR9+0xb100], R237 ;  /* 0x00b100ed00007988 */ /* 0x0003e20008000409 */
[----:B0-----:R-:W-:-:S03]  /*8540*/  PRMT R235, RZ, 0x7610, R235 ;  /* 0x00007610ffeb7816 */ /* 0x001fc600000000eb */
[----:B------:R-:W3:Y:S04]  /*8550*/  @!P2 LDG.E.U16 R231, desc[UR20][R42.64] ;  /* 0x000000142ae7a981 */ /* 0x000ee8000c1e1500 */
[----:B------:R0:W-:Y:S01]  /*8560*/  STS.U16 [R0+UR9+0xb500], R239 ;  /* 0x00b500ef00007988 */ /* 0x0001e20008000409 */
[----:B-1----:R-:W-:-:S03]  /*8570*/  PRMT R237, RZ, 0x7610, R237 ;  /* 0x00007610ffed7816 */ /* 0x002fc600000000ed */
[----:B------:R-:W3:Y:S04]  /*8580*/  @!P2 LDG.E.U16 R232, desc[UR20][R46.64] ;  /* 0x000000142ee8a981 */ /* 0x000ee8000c1e1500 */
[----:B------:R-:W3:Y:S01]  /*8590*/  @!P2 LDG.E.U16 R233, desc[UR20][R50.64] ;  /* 0x0000001432e9a981 */ /* 0x000ee2000c1e1500 */
[----:B0-----:R-:W-:-:S03]  /*85a0*/  PRMT R239, RZ, 0x7610, R239 ;  /* 0x00007610ffef7816 */ /* 0x001fc600000000ef */
[----:B------:R0:W-:Y:S01]  /*85b0*/  STS.U16 [R0+UR9+0xb900], R242 ;  /* 0x00b900f200007988 */ /* 0x0001e20008000409 */
[----:B------:R-:W-:-:S03]  /*85c0*/  IMAD.WIDE R78, R19, 0x2, R78 ;  /* 0x00000002134e7825 */ /* 0x000fc600078e024e */
[----:B------:R-:W3:Y:S01]  /*85d0*/  @!P2 LDG.E.U16 R235, desc[UR20][R58.64] ;  /* 0x000000143aeba981 */ /* 0x000ee2000c1e1500 */
[----:B------:R-:W-:-:S03]  /*85e0*/  IMAD.WIDE R30, R19, 0x2, R30 ;  /* 0x00000002131e7825 */ /* 0x000fc600078e021e */
[----:B------:R1:W-:Y:S01]  /*85f0*/  STS.U16 [R0+UR9+0xbd00], R243 ;  /* 0x00bd00f300007988 */ /* 0x0003e20008000409 */
[----:B0-----:R-:W-:-:S03]  /*8600*/  PRMT R242, RZ, 0x7610, R242 ;  /* 0x00007610fff27816 */ /* 0x001fc600000000f2 */
[----:B------:R0:W-:Y:S01]  /*8610*/  STS.U16 [R93+UR9+0xa200], R244 ;  /* 0x00a200f45d007988 */ /* 0x0001e20008000409 */
[----:B------:R-:W-:-:S03]  /*8620*/  IMAD.WIDE R36, R19, 0x2, R36 ;  /* 0x0000000213247825 */ /* 0x000fc600078e0224 */
[----:B------:R-:W3:Y:S01]  /*8630*/  @!P2 LDG.E.U16 R237, desc[UR20][R66.64] ;  /* 0x0000001442eda981 */ /* 0x000ee2000c1e1500 */
[----:B-1----:R-:W-:-:S03]  /*8640*/  PRMT R243, RZ, 0x7610, R243 ;  /* 0x00007610fff37816 */ /* 0x002fc600000000f3 */
[----:B------:R1:W-:Y:S01]  /*8650*/  STS.U16 [R93+UR9+0xa600], R245 ;  /* 0x00a600f55d007988 */ /* 0x0003e20008000409 */
[----:B0-----:R-:W-:-:S03]  /*8660*/  PRMT R244, RZ, 0x7610, R244 ;  /* 0x00007610fff47816 */ /* 0x001fc600000000f4 */
[----:B------:R-:W3:Y:S01]  /*8670*/  @!P2 LDG.E.U16 R238, desc[UR20][R68.64] ;  /* 0x0000001444eea981 */ /* 0x000ee2000c1e1500 */
[C---:B------:R-:W-:Y:S01]  /*8680*/  IMAD.WIDE R40, R19.reuse, 0x2, R40 ;  /* 0x0000000213287825 */ /* 0x040fe200078e0228 */
[----:B------:R-:W-:Y:S02]  /*8690*/  PRMT R247, RZ, 0x7610, R247 ;  /* 0x00007610fff77816 */ /* 0x000fe400000000f7 */
[----:B------:R-:W3:Y:S01]  /*86a0*/  @!P2 LDG.E.U16 R239, desc[UR20][R70.64] ;  /* 0x0000001446efa981 */ /* 0x000ee2000c1e1500 */
[----:B-1----:R-:W-:Y:S01]  /*86b0*/  PRMT R245, RZ, 0x7610, R245 ;  /* 0x00007610fff57816 */ /* 0x002fe200000000f5 */
[C---:B------:R-:W-:Y:S02]  /*86c0*/  IMAD.WIDE R44, R19.reuse, 0x2, R44 ;  /* 0x00000002132c7825 */ /* 0x040fe400078e022c */
[----:B------:R-:W3:Y:S01]  /*86d0*/  @!P2 LDG.E.U16 R241, desc[UR20][R74.64] ;  /* 0x000000144af1a981 */ /* 0x000ee2000c1e1500 */
[----:B------:R-:W-:Y:S01]  /*86e0*/  PRMT R248, RZ, 0x7610, R248 ;  /* 0x00007610fff87816 */ /* 0x000fe200000000f8 */
[----:B------:R-:W-:-:S02]  /*86f0*/  IMAD.WIDE R48, R19, 0x2, R48 ;  /* 0x0000000213307825 */ /* 0x000fc400078e0230 */
[----:B------:R-:W3:Y:S01]  /*8700*/  @!P2 LDG.E.U16 R242, desc[UR20][R76.64] ;  /* 0x000000144cf2a981 */ /* 0x000ee2000c1e1500 */
[----:B------:R-:W-:Y:S01]  /*8710*/  PRMT R249, RZ, 0x7610, R249 ;  /* 0x00007610fff97816 */ /* 0x000fe200000000f9 */
[C---:B------:R-:W-:Y:S02]  /*8720*/  IMAD.WIDE R52, R19.reuse, 0x2, R52 ;  /* 0x0000000213347825 */ /* 0x040fe400078e0234 */
[----:B------:R-:W3:Y:S01]  /*8730*/  @!P2 LDG.E.U16 R243, desc[UR20][R78.64] ;  /* 0x000000144ef3a981 */ /* 0x000ee2000c1e1500 */
[----:B------:R-:W-:Y:S01]  /*8740*/  PRMT R250, RZ, 0x7610, R250 ;  /* 0x00007610fffa7816 */ /* 0x000fe200000000fa */
[C---:B------:R-:W-:Y:S02]  /*8750*/  IMAD.WIDE R56, R19.reuse, 0x2, R56 ;  /* 0x0000000213387825 */ /* 0x040fe400078e0238 */
[----:B------:R-:W3:Y:S01]  /*8760*/  @!P2 LDG.E.U16 R244, desc[UR20][R30.64] ;  /* 0x000000141ef4a981 */ /* 0x000ee2000c1e1500 */
[----:B------:R-:W-:Y:S01]  /*8770*/  PRMT R251, RZ, 0x7610, R251 ;  /* 0x00007610fffb7816 */ /* 0x000fe200000000fb */
[----:B------:R-:W-:-:S02]  /*8780*/  IMAD.WIDE R60, R19, 0x2, R60 ;  /* 0x00000002133c7825 */ /* 0x000fc400078e023c */
[----:B------:R-:W3:Y:S01]  /*8790*/  @!P2 LDG.E.U16 R245, desc[UR20][R36.64] ;  /* 0x0000001424f5a981 */ /* 0x000ee2000c1e1500 */
[----:B------:R-:W-:Y:S01]  /*87a0*/  PRMT R252, RZ, 0x7610, R252 ;  /* 0x00007610fffc7816 */ /* 0x000fe200000000fc */
[C---:B------:R-:W-:Y:S02]  /*87b0*/  IMAD.WIDE R64, R19.reuse, 0x2, R64 ;  /* 0x0000000213407825 */ /* 0x040fe400078e0240 */
[----:B------:R-:W3:Y:S04]  /*87c0*/  @!P2 LDG.E.U16 R246, desc[UR20][R40.64] ;  /* 0x0000001428f6a981 */ /* 0x000ee8000c1e1500 */
[----:B------:R-:W3:Y:S04]  /*87d0*/  @!P2 LDG.E.U16 R247, desc[UR20][R44.64] ;  /* 0x000000142cf7a981 */ /* 0x000ee8000c1e1500 */
[----:B------:R-:W3:Y:S04]  /*87e0*/  @!P2 LDG.E.U16 R248, desc[UR20][R48.64] ;  /* 0x0000001430f8a981 */ /* 0x000ee8000c1e1500 */
[----:B------:R-:W-:Y:S04]  /*87f0*/  STS.U16 [R93+UR9+0xaa00], R24 ;  /* 0x00aa00185d007988 */ /* 0x000fe80008000409 */
        /* <DEDUP_REMOVED lines=8> */
[----:B------:R0:W-:Y:S04]  /*8880*/  STS.U16 [R93+UR9+0xbe00], R226 ;  /* 0x00be00e25d007988 */ /* 0x0001e80008000409 */
[----:B0-----:R-:W3:Y:S01]  /*8890*/  LDL.LU R93, [R1+0x10c] ;  /* 0x00010c00015d7983 */ /* 0x001ee20000300800 */
[----:B------:R-:W-:Y:S01]  /*88a0*/  LOP3.LUT R21, R2, 0x60, RZ, 0x3c, !PT ;  /* 0x0000006002157812 */ /* 0x000fe200078e3cff */
[----:B------:R-:W-:-:S04]  /*88b0*/  IMAD.WIDE R130, R19, 0x2, R130 ;  /* 0x0000000213827825 */ /* 0x000fc800078e0282 */
[----:B------:R0:W-:Y:S02]  /*88c0*/  STS.U16 [R21+UR9+0xa300], R22 ;  /* 0x00a3001615007988 */ /* 0x0001e40008000409 */
[----:B0-----:R-:W-:-:S06]  /*88d0*/  PRMT R22, RZ, 0x7610, R22 ;  /* 0x00007610ff167816 */ /* 0x001fcc0000000016 */
[----:B------:R-:W3:Y:S01]  /*88e0*/  @!P2 LDG.E.U16 R22, desc[UR20][R130.64] ;  /* 0x000000148216a981 */ /* 0x000ee2000c1e1500 */
[C---:B------:R-:W-:Y:S01]  /*88f0*/  IMAD.WIDE R136, R19.reuse, 0x2, R136 ;  /* 0x0000000213887825 */ /* 0x040fe200078e0288 */
[----:B------:R-:W-:Y:S02]  /*8900*/  PRMT R24, RZ, 0x7610, R24 ;  /* 0x00007610ff187816 */ /* 0x000fe40000000018 */
[----:B------:R0:W-:Y:S01]  /*8910*/  STS.U16 [R21+UR9+0xa700], R23 ;  /* 0x00a7001715007988 */ /* 0x0001e20008000409 */
[C---:B------:R-:W-:Y:S01]  /*8920*/  IMAD.WIDE R142, R19.reuse, 0x2, R142 ;  /* 0x00000002138e7825 */ /* 0x040fe200078e028e */
[----:B------:R-:W-:Y:S02]  /*8930*/  PRMT R26, RZ, 0x7610, R26 ;  /* 0x00007610ff1a7816 */ /* 0x000fe4000000001a */
[----:B------:R1:W-:Y:S01]  /*8940*/  STS.U16 [R21+UR9+0xab00], R25 ;  /* 0x00ab001915007988 */ /* 0x0003e20008000409 */
[----:B------:R-:W-:Y:S01]  /*8950*/  IMAD.WIDE R148, R19, 0x2, R148 ;  /* 0x0000000213947825 */ /* 0x000fe200078e0294 */
[----:B0-----:R-:W-:-:S02]  /*8960*/  PRMT R23, RZ, 0x7610, R23 ;  /* 0x00007610ff177816 */ /* 0x001fc40000000017 */
[----:B------:R0:W-:Y:S01]  /*8970*/  STS.U16 [R21+UR9+0xaf00], R27 ;  /* 0x00af001b15007988 */ /* 0x0001e20008000409 */
[C---:B------:R-:W-:Y:S01]  /*8980*/  IMAD.WIDE R154, R19.reuse, 0x2, R154 ;  /* 0x00000002139a7825 */ /* 0x040fe200078e029a */
[----:B-1----:R-:W-:Y:S02]  /*8990*/  PRMT R25, RZ, 0x7610, R25 ;  /* 0x00007610ff197816 */ /* 0x002fe40000000019 */
[----:B------:R1:W-:Y:S01]  /*89a0*/  STS.U16 [R21+UR9+0xb300], R29 ;  /* 0x00b3001d15007988 */ /* 0x0003e20008000409 */
[C---:B------:R-:W-:Y:S01]  /*89b0*/  IMAD.WIDE R160, R19.reuse, 0x2, R160 ;  /* 0x0000000213a07825 */ /* 0x040fe200078e02a0 */
[----:B------:R-:W-:Y:S02]  /*89c0*/  PRMT R28, RZ, 0x7610, R28 ;  /* 0x00007610ff1c7816 */ /* 0x000fe4000000001c */
[----:B------:R-:W3:Y:S01]  /*89d0*/  @!P2 LDG.E.U16 R23, desc[UR20][R136.64] ;  /* 0x000000148817a981 */ /* 0x000ee2000c1e1500 */
[----:B0-----:R-:W-:Y:S01]  /*89e0*/  PRMT R27, RZ, 0x7610, R27 ;  /* 0x00007610ff1b7816 */ /* 0x001fe2000000001b */
[----:B------:R-:W-:-:S02]  /*89f0*/  IMAD.WIDE R166, R19, 0x2, R166 ;  /* 0x0000000213a67825 */ /* 0x000fc400078e02a6 */
[----:B------:R0:W-:Y:S01]  /*8a00*/  STS.U16 [R21+UR9+0xb700], R223 ;  /* 0x00b700df15007988 */ /* 0x0001e20008000409 */
[----:B------:R-:W-:Y:S02]  /*8a10*/  PRMT R222, RZ, 0x7610, R222 ;  /* 0x00007610ffde7816 */ /* 0x000fe400000000de */
[----:B-1----:R-:W-:Y:S01]  /*8a20*/  PRMT R29, RZ, 0x7610, R29 ;  /* 0x00007610ff1d7816 */ /* 0x002fe2000000001d */
[C---:B------:R-:W-:Y:S01]  /*8a30*/  IMAD.WIDE R94, R19.reuse, 0x2, R94 ;  /* 0x00000002135e7825 */ /* 0x040fe200078e025e */
[----:B------:R-:W3:Y:S01]  /*8a40*/  @!P2 LDG.E.U16 R24, desc[UR20][R142.64] ;  /* 0x000000148e18a981 */ /* 0x000ee2000c1e1500 */
[----:B------:R-:W-:Y:S02]  /*8a50*/  PRMT R224, RZ, 0x7610, R224 ;  /* 0x00007610ffe07816 */ /* 0x000fe400000000e0 */
[----:B------:R-:W-:Y:S01]  /*8a60*/  IMAD.WIDE R98, R19, 0x2, R98 ;  /* 0x0000000213627825 */ /* 0x000fe200078e0262 */
[----:B------:R-:W3:Y:S01]  /*8a70*/  @!P2 LDG.E.U16 R25, desc[UR20][R148.64] ;  /* 0x000000149419a981 */ /* 0x000ee2000c1e1500 */
[----:B0-----:R-:W-:-:S02]  /*8a80*/  PRMT R223, RZ, 0x7610, R223 ;  /* 0x00007610ffdf7816 */ /* 0x001fc400000000df */
[C---:B------:R-:W-:Y:S01]  /*8a90*/  IMAD.WIDE R102, R19.reuse, 0x2, R102 ;  /* 0x0000000213667825 */ /* 0x040fe200078e0266 */
[----:B------:R0:W-:Y:S01]  /*8aa0*/  STS.U16 [R21+UR9+0xbb00], R225 ;  /* 0x00bb00e115007988 */ /* 0x0001e20008000409 */
[----:B------:R-:W-:Y:S02]  /*8ab0*/  PRMT R226, RZ, 0x7610, R226 ;  /* 0x00007610ffe27816 */ /* 0x000fe400000000e2 */
[C---:B------:R-:W-:Y:S01]  /*8ac0*/  IMAD.WIDE R106, R19.reuse, 0x2, R106 ;  /* 0x00000002136a7825 */ /* 0x040fe200078e026a */
[----:B------:R-:W3:Y:S03]  /*8ad0*/  @!P2 LDG.E.U16 R26, desc[UR20][R154.64] ;  /* 0x000000149a1aa981 */ /* 0x000ee6000c1e1500 */
[----:B------:R-:W-:Y:S01]  /*8ae0*/  IMAD.WIDE R110, R19, 0x2, R110 ;  /* 0x00000002136e7825 */ /* 0x000fe200078e026e */
[----:B------:R-:W3:Y:S01]  /*8af0*/  @!P2 LDG.E.U16 R27, desc[UR20][R160.64] ;  /* 0x00000014a01ba981 */ /* 0x000ee2000c1e1500 */
[----:B0-----:R-:W-:-:S02]  /*8b00*/  PRMT R225, RZ, 0x7610, R225 ;  /* 0x00007610ffe17816 */ /* 0x001fc400000000e1 */
[C---:B------:R-:W-:Y:S01]  /*8b10*/  IMAD.WIDE R114, R19.reuse, 0x2, R114 ;  /* 0x0000000213727825 */ /* 0x040fe200078e0272 */
[----:B------:R0:W-:Y:S04]  /*8b20*/  STS.U16 [R21+UR9+0xbf00], R227 ;  /* 0x00bf00e315007988 */ /* 0x0001e80008000409 */
[----:B------:R-:W3:Y:S01]  /*8b30*/  @!P2 LDG.E.U16 R28, desc[UR20][R166.64] ;  /* 0x00000014a61ca981 */ /* 0x000ee2000c1e1500 */
[----:B------:R-:W-:-:S03]  /*8b40*/  IMAD.WIDE R118, R19, 0x2, R118 ;  /* 0x0000000213767825 */ /* 0x000fc600078e0276 */
[----:B--2---:R1:W-:Y:S01]  /*8b50*/  STS.U16 [R2+UR9+0x4000], R228 ;  /* 0x004000e402007988 */ /* 0x0043e20008000409 */
[----:B0-----:R-:W-:-:S03]  /*8b60*/  PRMT R227, RZ, 0x7610, R227 ;  /* 0x00007610ffe37816 */ /* 0x001fc600000000e3 */
[----:B------:R-:W2:Y:S01]  /*8b70*/  @!P2 LDG.E.U16 R29, desc[UR20][R94.64] ;  /* 0x000000145e1da981 */ /* 0x000ea2000c1e1500 */
[----:B------:R-:W-:-:S03]  /*8b80*/  IMAD.WIDE R122, R19, 0x2, R122 ;  /* 0x00000002137a7825 */ /* 0x000fc600078e027a */
[----:B------:R-:W2:Y:S01]  /*8b90*/  @!P2 LDG.E.U16 R222, desc[UR20][R98.64] ;  /* 0x0000001462dea981 */ /* 0x000ea2000c1e1500 */
[----:B-1----:R-:W-:Y:S01]  /*8ba0*/  PRMT R228, RZ, 0x7610, R228 ;  /* 0x00007610ffe47816 */ /* 0x002fe200000000e4 */
[C---:B------:R-:W-:Y:S02]  /*8bb0*/  IMAD.WIDE R126, R19.reuse, 0x2, R126 ;  /* 0x00000002137e7825 */ /* 0x040fe400078e027e */
[----:B----4-:R0:W-:Y:S04]  /*8bc0*/  STS.U16 [R2+UR9+0x4800], R230 ;  /* 0x004800e602007988 */ /* 0x0101e80008000409 */
[----:B------:R-:W4:Y:S01]  /*8bd0*/  @!P2 LDG.E.U16 R223, desc[UR20][R102.64] ;  /* 0x0000001466dfa981 */ /* 0x000f22000c1e1500 */
[----:B------:R-:W-:-:S03]  /*8be0*/  IMAD.WIDE R132, R19, 0x2, R132 ;  /* 0x0000000213847825 */ /* 0x000fc600078e0284 */
[----:B------:R-:W4:Y:S01]  /*8bf0*/  @!P2 LDG.E.U16 R224, desc[UR20][R106.64] ;  /* 0x000000146ae0a981 */ /* 0x000f22000c1e1500 */
[----:B0-----:R-:W-:Y:S01]  /*8c00*/  PRMT R230, RZ, 0x7610, R230 ;  /* 0x00007610ffe67816 */ /* 0x001fe200000000e6 */
[C---:B------:R-:W-:Y:S02]  /*8c10*/  IMAD.WIDE R138, R19.reuse, 0x2, R138 ;  /* 0x00000002138a7825 */ /* 0x040fe400078e028a */
[----:B------:R-:W4:Y:S02]  /*8c20*/  @!P2 LDG.E.U16 R225, desc[UR20][R110.64] ;  /* 0x000000146ee1a981 */ /* 0x000f24000c1e1500 */
[C---:B------:R-:W-:Y:S02]  /*8c30*/  IMAD.WIDE R144, R19.reuse, 0x2, R144 ;  /* 0x0000000213907825 */ /* 0x040fe400078e0290 */
[----:B------:R-:W4:Y:S02]  /*8c40*/  @!P2 LDG.E.U16 R226, desc[UR20][R114.64] ;  /* 0x0000001472e2a981 */ /* 0x000f24000c1e1500 */
[----:B------:R-:W-:-:S02]  /*8c50*/  IMAD.WIDE R150, R19, 0x2, R150 ;  /* 0x0000000213967825 */ /* 0x000fc400078e0296 */
[----:B---3--:R0:W-:Y:S04]  /*8c60*/  STS.U16 [R2+UR9+0x5800], R234 ;  /* 0x005800ea02007988 */ /* 0x0081e80008000409 */
[----:B------:R-:W3:Y:S01]  /*8c70*/  @!P2 LDG.E.U16 R227, desc[UR20][R118.64] ;  /* 0x0000001476e3a981 */ /* 0x000ee2000c1e1500 */
[----:B------:R-:W-:-:S03]  /*8c80*/  IMAD.WIDE R156, R19, 0x2, R156 ;  /* 0x00000002139c7825 */ /* 0x000fc600078e029c */
[----:B------:R-:W3:Y:S01]  /*8c90*/  @!P2 LDG.E.U16 R228, desc[UR20][R122.64] ;  /* 0x000000147ae4a981 */ /* 0x000ee2000c1e1500 */
[----:B0-----:R-:W-:Y:S01]  /*8ca0*/  PRMT R234, RZ, 0x7610, R234 ;  /* 0x00007610ffea7816 */ /* 0x001fe200000000ea */
[C---:B------:R-:W-:Y:S02]  /*8cb0*/  IMAD.WIDE R162, R19.reuse, 0x2, R162 ;  /* 0x0000000213a27825 */ /* 0x040fe400078e02a2 */
[----:B------:R-:W3:Y:S04]  /*8cc0*/  @!P2 LDG.E.U16 R230, desc[UR20][R132.64] ;  /* 0x0000001484e6a981 */ /* 0x000ee8000c1e1500 */
[----:B------:R0:W-:Y:S01]  /*8cd0*/  STS.U16 [R2+UR9+0x6000], R236 ;  /* 0x006000ec02007988 */ /* 0x0001e20008000409 */
[----:B------:R-:W-:-:S03]  /*8ce0*/  IMAD.WIDE R220, R19, 0x2, R220 ;  /* 0x0000000213dc7825 */ /* 0x000fc600078e02dc */
[----:B------:R-:W3:Y:S01]  /*8cf0*/  @!P2 LDG.E.U16 R234, desc[UR20][R156.64] ;  /* 0x000000149ceaa981 */ /* 0x000ee2000c1e1500 */
[----:B------:R-:W-:-:S03]  /*8d00*/  IMAD.WIDE R96, R19, 0x2, R96 ;  /* 0x0000000213607825 */ /* 0x000fc600078e0260 */
[----:B------:R1:W5:Y:S01]  /*8d10*/  LDL.LU R21, [R1+0x108] ;  /* 0x0001080001157983 */ /* 0x0003620000300800 */
[----:B0-----:R-:W-:Y:S01]  /*8d20*/  PRMT R236, RZ, 0x7610, R236 ;  /* 0x00007610ffec7816 */ /* 0x001fe200000000ec */
[----:B------:R-:W-:-:S04]  /*8d30*/  IMAD.WIDE R100, R19, 0x2, R100 ;  /* 0x0000000213647825 */ /* 0x000fc800078e0264 */
[C---:B------:R-:W-:Y:S01]  /*8d40*/  IMAD.WIDE R104, R19.reuse, 0x2, R104 ;  /* 0x0000000213687825 */ /* 0x040fe200078e0268 */
[----:B------:R-:W3:Y:S03]  /*8d50*/  @!P2 LDG.E.U16 R236, desc[UR20][R220.64] ;  /* 0x00000014dceca981 */ /* 0x000ee6000c1e1500 */
[----:B------:R-:W-:Y:S01]  /*8d60*/  IMAD.WIDE R108, R19, 0x2, R108 ;  /* 0x00000002136c7825 */ /* 0x000fe200078e026c */
[----:B------:R-:W-:Y:S04]  /*8d70*/  STS.U16 [R2+UR9+0x7000], R240 ;  /* 0x007000f002007988 */ /* 0x000fe80008000409 */
[----:B------:R0:W-:Y:S04]  /*8d80*/  STS.U16 [R2+UR9+0x4400], R229 ;  /* 0x004400e502007988 */ /* 0x0001e80008000409 */
[----:B------:R1:W-:Y:S01]  /*8d90*/  STS.U16 [R2+UR9+0x4c00], R231 ;  /* 0x004c00e702007988 */ /* 0x0003e20008000409 */
[----:B0-----:R-:W-:-:S03]  /*8da0*/  PRMT R229, RZ, 0x7610, R229 ;  /* 0x00007610ffe57816 */ /* 0x001fc600000000e5 */
[----:B------:R0:W-:Y:S01]  /*8db0*/  STS.U16 [R2+UR9+0x5000], R232 ;  /* 0x005000e802007988 */ /* 0x0001e20008000409 */
[----:B-1----:R-:W-:-:S03]  /*8dc0*/  PRMT R231, RZ, 0x7610, R231 ;  /* 0x00007610ffe77816 */ /* 0x002fc600000000e7 */
[----:B------:R1:W-:Y:S04]  /*8dd0*/  STS.U16 [R2+UR9+0x5400], R233 ;  /* 0x005400e902007988 */ /* 0x0003e80008000409 */
[----:B------:R-:W3:Y:S01]  /*8de0*/  @!P2 LDG.E.U16 R229, desc[UR20][R126.64] ;  /* 0x000000147ee5a981 */ /* 0x000ee2000c1e1500 */
[----:B0-----:R-:W-:-:S03]  /*8df0*/  PRMT R232, RZ, 0x7610, R232 ;  /* 0x00007610ffe87816 */ /* 0x001fc600000000e8 */
[----:B------:R0:W-:Y:S01]  /*8e00*/  STS.U16 [R2+UR9+0x5c00], R235 ;  /* 0x005c00eb02007988 */ /* 0x0001e20008000409 */
[----:B-1----:R-:W-:-:S03]  /*8e10*/  PRMT R233, RZ, 0x7610, R233 ;  /* 0x00007610ffe97816 */ /* 0x002fc600000000e9 */
[----:B------:R-:W3:Y:S01]  /*8e20*/  @!P2 LDG.E.U16 R231, desc[UR20][R138.64] ;  /* 0x000000148ae7a981 */ /* 0x000ee2000c1e1500 */
[----:B------:R-:W-:-:S03]  /*8e30*/  PRMT R240, RZ, 0x7610, R240 ;  /* 0x00007610fff07816 */ /* 0x000fc600000000f0 */
[----:B------:R-:W3:Y:S01]  /*8e40*/  @!P2 LDG.E.U16 R232, desc[UR20][R144.64] ;  /* 0x0000001490e8a981 */ /* 0x000ee2000c1e1500 */
[----:B0-----:R-:W-:-:S03]  /*8e50*/  PRMT R235, RZ, 0x7610, R235 ;  /* 0x00007610ffeb7816 */ /* 0x001fc600000000eb */
[----:B------:R0:W-:Y:S01]  /*8e60*/  STS.U16 [R2+UR9+0x6400], R237 ;  /* 0x006400ed02007988 */ /* 0x0001e20008000409 */
[----:B------:R-:W-:-:S03]  /*8e70*/  IMAD.WIDE R112, R19, 0x2, R112 ;  /* 0x0000000213707825 */ /* 0x000fc600078e0270 */
[----:B------:R-:W3:Y:S04]  /*8e80*/  @!P2 LDG.E.U16 R233, desc[UR20][R150.64] ;  /* 0x0000001496e9a981 */ /* 0x000ee8000c1e1500 */
[----:B------:R1:W-:Y:S01]  /*8e90*/  STS.U16 [R2+UR9+0x6800], R238 ;  /* 0x006800ee02007988 */ /* 0x0003e20008000409 */
[----:B0-----:R-:W-:-:S03]  /*8ea0*/  PRMT R237, RZ, 0x7610, R237 ;  /* 0x00007610ffed7816 */ /* 0x001fc600000000ed */
[----:B------:R0:W-:Y:S01]  /*8eb0*/  STS.U16 [R2+UR9+0x6c00], R239 ;  /* 0x006c00ef02007988 */ /* 0x0001e20008000409 */
[----:B------:R-:W-:-:S03]  /*8ec0*/  IMAD.WIDE R116, R19, 0x2, R116 ;  /* 0x0000000213747825 */ /* 0x000fc600078e0274 */
[----:B------:R0:W-:Y:S01]  /*8ed0*/  STS.U16 [R2+UR9+0x7400], R241 ;  /* 0x007400f102007988 */ /* 0x0001e20008000409 */
[----:B-1----:R-:W-:-:S03]  /*8ee0*/  PRMT R238, RZ, 0x7610, R238 ;  /* 0x00007610ffee7816 */ /* 0x002fc600000000ee */
[----:B------:R1:W-:Y:S01]  /*8ef0*/  STS.U16 [R2+UR9+0x7800], R242 ;  /* 0x007800f202007988 */ /* 0x0003e20008000409 */
[----:B0-----:R-:W-:-:S03]  /*8f00*/  PRMT R239, RZ, 0x7610, R239 ;  /* 0x00007610ffef7816 */ /* 0x001fc600000000ef */
[----:B------:R-:W3:Y:S01]  /*8f10*/  @!P2 LDG.E.U16 R235, desc[UR20][R162.64] ;  /* 0x00000014a2eba981 */ /* 0x000ee2000c1e1500 */
[----:B------:R-:W-:-:S03]  /*8f20*/  PRMT R241, RZ, 0x7610, R241 ;  /* 0x00007610fff17816 */ /* 0x000fc600000000f1 */
[----:B------:R0:W-:Y:S01]  /*8f30*/  STS.U16 [R2+UR9+0x7c00], R243 ;  /* 0x007c00f302007988 */ /* 0x0001e20008000409 */
[----:B-1----:R-:W-:Y:S01]  /*8f40*/  PRMT R242, RZ, 0x7610, R242 ;  /* 0x00007610fff27816 */ /* 0x002fe200000000f2 */
[C---:B------:R-:W-:Y:S02]  /*8f50*/  IMAD.WIDE R120, R19.reuse, 0x2, R120 ;  /* 0x0000000213787825 */ /* 0x040fe400078e0278 */
[----:B------:R1:W-:Y:S04]  /*8f60*/  STS.U16 [R0+UR9+0x4100], R244 ;  /* 0x004100f400007988 */ /* 0x0003e80008000409 */
[----:B------:R-:W3:Y:S01]  /*8f70*/  @!P2 LDG.E.U16 R237, desc[UR20][R96.64] ;  /* 0x0000001460eda981 */ /* 0x000ee2000c1e1500 */
[----:B0-----:R-:W-:Y:S01]  /*8f80*/  PRMT R243, RZ, 0x7610, R243 ;  /* 0x00007610fff37816 */ /* 0x001fe200000000f3 */
[----:B------:R-:W-:-:S02]  /*8f90*/  IMAD.WIDE R124, R19, 0x2, R124 ;  /* 0x00000002137c7825 */ /* 0x000fc400078e027c */
[----:B------:R0:W-:Y:S01]  /*8fa0*/  STS.U16 [R0+UR9+0x4500], R245 ;  /* 0x004500f500007988 */ /* 0x0001e20008000409 */
[----:B-1----:R-:W-:-:S03]  /*8fb0*/  PRMT R244, RZ, 0x7610, R244 ;  /* 0x00007610fff47816 */ /* 0x002fc600000000f4 */
[----:B------:R-:W3:Y:S01]  /*8fc0*/  @!P2 LDG.E.U16 R238, desc[UR20][R100.64] ;  /* 0x0000001464eea981 */ /* 0x000ee2000c1e1500 */
[----:B------:R-:W-:-:S03]  /*8fd0*/  IMAD.WIDE R128, R19, 0x2, R128 ;  /* 0x0000000213807825 */ /* 0x000fc600078e0280 */
[----:B------:R1:W-:Y:S01]  /*8fe0*/  STS.U16 [R0+UR9+0x4900], R246 ;  /* 0x004900f600007988 */ /* 0x0003e20008000409 */
[----:B0-----:R-:W-:-:S03]  /*8ff0*/  PRMT R245, RZ, 0x7610, R245 ;  /* 0x00007610fff57816 */ /* 0x001fc600000000f5 */
[----:B------:R-:W3:Y:S01]  /*9000*/  @!P2 LDG.E.U16 R239, desc[UR20][R104.64] ;  /* 0x0000001468efa981 */ /* 0x000ee2000c1e1500 */
[----:B------:R-:W-:-:S03]  /*9010*/  IMAD.WIDE R134, R19, 0x2, R134 ;  /* 0x0000000213867825 */ /* 0x000fc600078e0286 */
        /* <DEDUP_REMOVED lines=24> */
[----:B------:R-:W3:Y:S01]  /*91a0*/  @!P2 LDG.E.U16 R246, desc[UR20][R134.64] ;  /* 0x0000001486f6a981 */ /* 0x000ee2000c1e1500 */
[----:B-1----:R-:W-:-:S03]  /*91b0*/  PRMT R252, RZ, 0x7610, R252 ;  /* 0x00007610fffc7816 */ /* 0x002fc600000000fc */
[----:B------:R-:W3:Y:S04]  /*91c0*/  @!P2 LDG.E.U16 R247, desc[UR20][R140.64] ;  /* 0x000000148cf7a981 */ /* 0x000ee8000c1e1500 */
[----:B------:R-:W3:Y:S04]  /*91d0*/  @!P2 LDG.E.U16 R248, desc[UR20][R146.64] ;  /* 0x0000001492f8a981 */ /* 0x000ee8000c1e1500 */
[----:B------:R-:W3:Y:S04]  /*91e0*/  @!P2 LDG.E.U16 R249, desc[UR20][R152.64] ;  /* 0x0000001498f9a981 */ /* 0x000ee8000c1e1500 */
[----:B------:R-:W3:Y:S04]  /*91f0*/  @!P2 LDG.E.U16 R250, desc[UR20][R158.64] ;  /* 0x000000149efaa981 */ /* 0x000ee8000c1e1500 */
[----:B------:R-:W3:Y:S04]  /*9200*/  @!P2 LDG.E.U16 R251, desc[UR20][R164.64] ;  /* 0x00000014a4fba981 */ /* 0x000ee8000c1e1500 */
[----:B------:R-:W3:Y:S04]  /*9210*/  @!P2 LDG.E.U16 R252, desc[UR20][R92.64] ;  /* 0x000000145cfca981 */ /* 0x000ee8000c1e1500 */
[----:B------:R0:W-:Y:S04]  /*9220*/  STS.U16 [R0+UR9+0x6500], R22 ;  /* 0x0065001600007988 */ /* 0x0001e80008000409 */
[----:B0-----:R0:W5:Y:S01]  /*9230*/  LDL.LU R0, [R1+0x104] ;  /* 0x0001040001007983 */ /* 0x0011620000300800 */
[----:B------:R-:W-:-:S05]  /*9240*/  LOP3.LUT R22, R2, 0x20, RZ, 0x3c, !PT ;  /* 0x0000002002167812 */ /* 0x000fca00078e3cff */
[----:B------:R1:W-:Y:S04]  /*9250*/  STS.U16 [R22+UR9+0x6900], R23 ;  /* 0x0069001716007988 */ /* 0x0003e80008000409 */
[----:B------:R-:W-:Y:S04]  /*9260*/  STS.U16 [R22+UR9+0x6d00], R24 ;  /* 0x006d001816007988 */ /* 0x000fe80008000409 */
[----:B------:R-:W-:Y:S01]  /*9270*/  STS.U16 [R22+UR9+0x7100], R25 ;  /* 0x0071001916007988 */ /* 0x000fe20008000409 */
[----:B-1----:R-:W-:-:S03]  /*9280*/  LOP3.LUT R23, R2, 0x40, RZ, 0x3c, !PT ;  /* 0x0000004002177812 */ /* 0x002fc600078e3cff */
[----:B------:R-:W-:Y:S04]  /*9290*/  STS.U16 [R22+UR9+0x7500], R26 ;  /* 0x0075001a16007988 */ /* 0x000fe80008000409 */
[----:B------:R-:W-:Y:S04]  /*92a0*/  STS.U16 [R22+UR9+0x7900], R27 ;  /* 0x0079001b16007988 */ /* 0x000fe80008000409 */
[----:B------:R1:W-:Y:S04]  /*92b0*/  STS.U16 [R22+UR9+0x7d00], R28 ;  /* 0x007d001c16007988 */ /* 0x0003e80008000409 */
[----:B--2---:R0:W-:Y:S04]  /*92c0*/  STS.U16 [R23+UR9+0x4200], R29 ;  /* 0x0042001d17007988 */ /* 0x0041e80008000409 */
[----:B------:R0:W-:Y:S04]  /*92d0*/  STS.U16 [R23+UR9+0x4600], R222 ;  /* 0x004600de17007988 */ /* 0x0001e80008000409 */
[----:B----4-:R0:W-:Y:S04]  /*92e0*/  STS.U16 [R23+UR9+0x4a00], R223 ;  /* 0x004a00df17007988 */ /* 0x0101e80008000409 */
[----:B------:R0:W-:Y:S04]  /*92f0*/  STS.U16 [R23+UR9+0x4e00], R224 ;  /* 0x004e00e017007988 */ /* 0x0001e80008000409 */
[----:B------:R0:W-:Y:S04]  /*9300*/  STS.U16 [R23+UR9+0x5200], R225 ;  /* 0x005200e117007988 */ /* 0x0001e80008000409 */
[----:B------:R0:W-:Y:S01]  /*9310*/  STS.U16 [R23+UR9+0x5600], R226 ;  /* 0x005600e217007988 */ /* 0x0001e20008000409 */
[----:B-1----:R-:W-:-:S03]  /*9320*/  LOP3.LUT R22, R2, 0x60, RZ, 0x3c, !PT ;  /* 0x0000006002167812 */ /* 0x002fc600078e3cff */
[----:B---3--:R0:W-:Y:S04]  /*9330*/  STS.U16 [R23+UR9+0x5a00], R227 ;  /* 0x005a00e317007988 */ /* 0x0081e80008000409 */
[----:B------:R0:W-:Y:S01]  /*9340*/  STS.U16 [R23+UR9+0x5e00], R228 ;  /* 0x005e00e417007988 */ /* 0x0001e20008000409 */
[----:B------:R-:W-:-:S04]  /*9350*/  ULEA UR11, UR18, UR9, 0x3 ;  /* 0x00000009120b7291 */ /* 0x000fc8000f8e18ff */
[----:B------:R-:W-:Y:S01]  /*9360*/  UIADD3 UR11, UPT, UPT, UR11, 0xc000, URZ ;  /* 0x0000c0000b0b7890 */ /* 0x000fe2000fffe0ff */
[----:B------:R0:W-:Y:S04]  /*9370*/  STS.U16 [R23+UR9+0x6200], R229 ;  /* 0x006200e517007988 */ /* 0x0001e80008000409 */
        /* <DEDUP_REMOVED lines=22> */
[----:B------:R0:W-:Y:S01]  /*94e0*/  STS.U16 [R22+UR9+0x7f00], R252 ;  /* 0x007f00fc16007988 */ /* 0x0001e20008000409 */
[----:B------:R1:W-:Y:S06]  /*94f0*/  MEMBAR.ALL.CTA ;  /* 0x0000000000007992 */ /* 0x0003ec0000008000 */
[----:B-1----:R-:W1:Y:S02]  /*9500*/  FENCE.VIEW.ASYNC.S ;  /* 0x00000000000073c6 */ /* 0x002e640000000000 */
[----:B-1----:R-:W-:Y:S06]  /*9510*/  BAR.SYNC.DEFER_BLOCKING 0x0 ;  /* 0x0000000000007b1d */ /* 0x002fec0000010000 */
[----:B------:R-:W-:Y:S05]  /*9520*/  @P0 BRA `(.L_x_9) ;  /* 0x00000000004c0947 */ /* 0x000fea0003800000 */
[----:B------:R-:W-:Y:S01]  /*9530*/  UMOV UR13, 0x40004040 ;  /* 0x40004040000d7882 */ /* 0x000fe20000000000 */
        /* <DEDUP_REMOVED lines=9> */
[----:B------:R1:W-:Y:S01]  /*95d0*/  UTCHMMA gdesc[UR12], gdesc[UR14], tmem[UR8], tmem[UR16], idesc[UR17], UPT ;  /* 0x00ff100e0c0075ea */ /* 0x0003e2000b800008 */
        /* <DEDUP_REMOVED lines=8> */
.L_x_9:
[----:B------:R-:W-:Y:S01]  /*9660*/  UIADD3 UR18, UPT, UPT, UR18, 0x1, URZ ;  /* 0x0000000112127890 */ /* 0x000fe2000fffe0ff */
[----:B-----5:R-:W-:Y:S01]  /*9670*/  VIADD R21, R21, 0xffffffff ;  /* 0xffffffff15157836 */ /* 0x020fe20000000000 */
[----:B------:R-:W-:Y:S02]  /*9680*/  UIADD3 UR19, UPT, UPT, UR19, -0x40, URZ ;  /* 0xffffffc013137890 */ /* 0x000fe4000fffe0ff */
[----:B------:R-:W-:Y:S02]  /*9690*/  UISETP.GT.AND UP1, UPT, UR18, 0x1, UPT ;  /* 0x000000011200788c */ /* 0x000fe4000bf24270 */
[----:B------:R-:W-:Y:S02]  /*96a0*/  ISETP.NE.U32.AND P2, PT, R21, RZ, PT ;  /* 0x000000ff1500720c */ /* 0x000fe40003f45070 */
[----:B-1----:R-:W-:Y:S02]  /*96b0*/  USEL UR4, URZ, 0x1, !UP1 ;  /* 0x00000001ff047887 */ /* 0x002fe4000c800000 */
[----:B------:R-:W-:-:S02]  /*96c0*/  USEL UR18, UR18, URZ, !UP1 ;  /* 0x000000ff12127287 */ /* 0x000fc4000c800000 */
[----:B------:R-:W-:-:S03]  /*96d0*/  ULOP3.LUT UR6, UR5, UR4, URZ, 0x3c, !UPT ;  /* 0x0000000405067292 */ /* 0x000fc6000f8e3cff */
[----:B------:R-:W-:-:S04]  /*96e0*/  UMOV UR4, UR5 ;  /* 0x0000000500047c82 */ /* 0x000fc80008000000 */
[----:B------:R-:W-:Y:S01]  /*96f0*/  UMOV UR5, UR6 ;  /* 0x0000000600057c82 */ /* 0x000fe20008000000 */
[----:B------:R-:W-:Y:S05]  /*9700*/  @P2 BRA `(.L_x_10) ;  /* 0xffffffdc00e42947 */ /* 0x000fea000383ffff */
.L_x_7:
[----:B0-----:R-:W2:Y:S01]  /*9710*/  LDL.LU R23, [R1] ;  /* 0x0000000001177983 */ /* 0x001ea20000300800 */
[----:B------:R-:W0:Y:S01]  /*9720*/  LDC R79, c[0x0][0x3b8] ;  /* 0x0000ee00ff4f7b82 */ /* 0x000e220000000800 */
[----:B------:R-:W1:Y:S01]  /*9730*/  LDCU UR5, c[0x0][0x3b4] ;  /* 0x00007680ff0577ac */ /* 0x000e620008000800 */
[----:B------:R-:W3:Y:S01]  /*9740*/  S2R R22, SR_TID.X ;  /* 0x0000000000167919 */ /* 0x000ee20000002100 */
[----:B------:R-:W4:Y:S01]  /*9750*/  LDCU.128 UR12, c[0x0][0x390] ;  /* 0x00007200ff0c77ac */ /* 0x000f220008000c00 */
[C---:B---3--:R-:W-:Y:S02]  /*9760*/  IMAD.SHL.U32 R84, R22.reuse, 0x10, RZ ;  /* 0x0000001016547824 */ /* 0x048fe400078e00ff */
[----:B------:R-:W-:Y:S01]  /*9770*/  IMAD.SHL.U32 R2, R22, 0x80, RZ ;  /* 0x0000008016027824 */ /* 0x000fe200078e00ff */
[----:B--2---:R-:W-:-:S13]  /*9780*/  ISETP.GE.AND P0, PT, R23, 0x40, PT ;  /* 0x000000401700780c */ /* 0x004fda0003f06270 */
[----:B01--4-:R-:W-:Y:S05]  /*9790*/  @!P0 BRA `(.L_x_11) ;  /* 0x0000000000108947 */ /* 0x013fea0003800000 */
[----:B------:R-:W-:-:S06]  /*97a0*/  USHF.L.U32 UR4, UR4, 0x1f, URZ ;  /* 0x0000001f04047899 */ /* 0x000fcc00080006ff */
[----:B------:R-:W-:-:S04]  /*97b0*/  IMAD.U32 R3, RZ, RZ, UR4 ;  /* 0x00000004ff037e24 */ /* 0x000fc8000f8e00ff */
[----:B------:R-:W0:Y:S02]  /*97c0*/  SYNCS.PHASECHK.TRANS64.TRYWAIT P0, [UR11], R3 ;  /* 0x00000003ff0075a7 */ /* 0x000e24000800110b */
[----:B0-----:R-:W-:Y:S05]  /*97d0*/  @!P0 BRA `(.L_x_12) ;  /* 0x0000002000648947 */ /* 0x001fea0003800000 */
.L_x_11:
[----:B------:R-:W2:Y:S04]  /*97e0*/  LDL.LU R73, [R1+0x4] ;  /* 0x0000040001497983 */ /* 0x000ea80000300800 */
[----:B------:R-:W3:Y:S04]  /*97f0*/  LDL.LU R72, [R1+0xc8] ;  /* 0x0000c80001487983 */ /* 0x000ee80000300800 */
[----:B------:R-:W4:Y:S04]  /*9800*/  LDL.LU R71, [R1+0xc4] ;  /* 0x0000c40001477983 */ /* 0x000f280000300800 */
[----:B------:R-:W5:Y:S04]  /*9810*/  LDL.LU R68, [R1+0xc0] ;  /* 0x0000c00001447983 */ /* 0x000f680000300800 */
[----:B------:R-:W5:Y:S04]  /*9820*/  LDL.LU R69, [R1+0xbc] ;  /* 0x0000bc0001457983 */ /* 0x000f680000300800 */
[----:B------:R-:W5:Y:S01]  /*9830*/  LDL.LU R70, [R1+0xb8] ;  /* 0x0000b80001467983 */ /* 0x000f620000300800 */
[----:B------:R-:W-:-:S02]  /*9840*/  LOP3.LUT R3, R2, 0x800, RZ, 0xc0, !PT ;  /* 0x0000080002037812 */ /* 0x000fc400078ec0ff */
[----:B------:R-:W-:Y:S01]  /*9850*/  LOP3.LUT R2, R84, 0xf0, RZ, 0xc0, !PT ;  /* 0x000000f054027812 */ /* 0x000fe200078ec0ff */
[----:B------:R-:W-:Y:S06]  /*9860*/  BAR.SYNC.DEFER_BLOCKING 0x0 ;  /* 0x0000000000007b1d */ /* 0x000fec0000010000 */
[----:B------:R-:W5:Y:S04]  /*9870*/  LDL.LU R91, [R1+0x100] ;  /* 0x00010000015b7983 */ /* 0x000f680000300800 */
[----:B------:R-:W5:Y:S04]  /*9880*/  LDL.LU R90, [R1+0xfc] ;  /* 0x0000fc00015a7983 */ /* 0x000f680000300800 */
[----:B------:R-:W5:Y:S04]  /*9890*/  LDL.LU R89, [R1+0xf8] ;  /* 0x0000f80001597983 */ /* 0x000f680000300800 */
[----:B------:R-:W5:Y:S01]  /*98a0*/  LDL.LU R88, [R1+0xf4] ;  /* 0x0000f40001587983 */ /* 0x000f620000300800 */
[----:B------:R-:W0:Y:S02]  /*98b0*/  @!P1 SYNCS.CCTL.IV [UR9+0xc000] ;  /* 0x00c00000ff0099b1 */ /* 0x000e240008000009 */
[----:B0-----:R-:W-:Y:S06]  /*98c0*/  BAR.SYNC.DEFER_BLOCKING 0x0 ;  /* 0x0000000000007b1d */ /* 0x001fec0000010000 */
[----:B------:R-:W-:Y:S01]  /*98d0*/  LDTM.16dp32bit_t0_t15.x64 R4, tmem[UR10] ;  /* 0x0000000a000479ee */ /* 0x000fe20008b00000 */
[----:B------:R-:W0:Y:S01]  /*98e0*/  LDTM.16dp32bit_t16_t31.x64 R4, tmem[UR10+0x40] ;  /* 0x0000400a000479ee */ /* 0x000e220008b20000 */
[----:B------:R-:W5:Y:S04]  /*98f0*/  LDL.LU R87, [R1+0xf0] ;  /* 0x0000f00001577983 */ /* 0x000f680000300800 */
[----:B------:R-:W5:Y:S01]  /*9900*/  LDL.LU R86, [R1+0xec] ;  /* 0x0000ec0001567983 */ /* 0x000f620000300800 */
[----:B------:R-:W1:Y:S01]  /*9910*/  @!P1 SYNCS.CCTL.IV [UR9+0xc008] ;  /* 0x00c00800ff0099b1 */ /* 0x000e620008000009 */
[----:B------:R-:W-:Y:S01]  /*9920*/  NOP ;  /* 0x0000000000007918 */ /* 0x000fe20000000000 */
[----:B0-----:R-:W-:-:S02]  /*9930*/  F2FP.F16.F32.PACK_AB R4, R6, R4 ;  /* 0x000000040604723e */ /* 0x001fc400000000ff */
[----:B------:R-:W-:Y:S02]  /*9940*/  F2FP.F16.F32.PACK_AB R6, R14, R12 ;  /* 0x0000000c0e06723e */ /* 0x000fe400000000ff */
[----:B------:R-:W-:Y:S02]  /*9950*/  F2FP.F16.F32.PACK_AB R20, R22, R20 ;  /* 0x000000141614723e */ /* 0x000fe400000000ff */
[----:B------:R-:W-:Y:S02]  /*9960*/  F2FP.F16.F32.PACK_AB R22, R30, R28 ;  /* 0x0000001c1e16723e */ /* 0x000fe400000000ff */
[C---:B--2---:R-:W-:Y:S01]  /*9970*/  ISETP.GE.AND P0, PT, R73.reuse, UR14, PT ;  /* 0x0000000e49007c0c */ /* 0x044fe2000bf06270 */
[----:B------:R-:W-:Y:S01]  /*9980*/  IMAD R80, R73, UR5, RZ ;  /* 0x0000000549507c24 */ /* 0x000fe2000f8e02ff */
[----:B------:R-:W-:Y:S01]  /*9990*/  IADD3 R73, PT, PT, R2, UR9, R3 ;  /* 0x0000000902497c10 */ /* 0x000fe2000fffe003 */
[----:B------:R-:W-:Y:S01]  /*99a0*/  IMAD R3, R0, R79, RZ ;  /* 0x0000004f00037224 */ /* 0x000fe200078e02ff */
[----:B---3--:R-:W-:-:S02]  /*99b0*/  ISETP.LT.AND P2, PT, R72, UR15, !P0 ;  /* 0x0000000f48007c0c */ /* 0x008fc4000c741270 */
[C---:B------:R-:W-:Y:S02]  /*99c0*/  LEA R78, P6, R80.reuse, UR12, 0x1 ;  /* 0x0000000c504e7c11 */ /* 0x040fe4000f8c08ff */
[----:B----4-:R-:W-:Y:S02]  /*99d0*/  ISETP.LT.AND P4, PT, R71, UR15, !P0 ;  /* 0x0000000f47007c0c */ /* 0x010fe4000c781270 */
[----:B------:R-:W-:Y:S02]  /*99e0*/  LEA.HI.X.SX32 R80, R80, UR13, 0x1, P6 ;  /* 0x0000000d50507c11 */ /* 0x000fe4000b0f0eff */
[----:B-----5:R-:W-:Y:S02]  /*99f0*/  ISETP.LT.AND P3, PT, R68, UR15, !P0 ;  /* 0x0000000f44007c0c */ /* 0x020fe4000c761270 */
[----:B------:R-:W0:Y:S01]  /*9a00*/  S2R R68, SR_TID.X ;  /* 0x0000000000447919 */ /* 0x000e220000002100 */
[----:B------:R-:W-:Y:S02]  /*9a10*/  LEA R2, P1, R3, R78, 0x1 ;  /* 0x0000004e03027211 */ /* 0x000fe400078208ff */
[----:B------:R-:W-:Y:S01]  /*9a20*/  ISETP.LT.AND P5, PT, R69, UR15, !P0 ;  /* 0x0000000f45007c0c */ /* 0x000fe2000c7a1270 */
[----:B------:R-:W-:Y:S01]  /*9a30*/  IMAD R69, R79, 0x2, R3 ;  /* 0x000000024f457824 */ /* 0x000fe200078e0203 */
[----:B------:R-:W-:-:S02]  /*9a40*/  LEA.HI.X.SX32 R3, R3, R80, 0x1, P1 ;  /* 0x0000005003037211 */ /* 0x000fc400008f0eff */
[----:B------:R-:W-:Y:S02]  /*9a50*/  ISETP.LT.AND P6, PT, R70, UR15, !P0 ;  /* 0x0000000f46007c0c */ /* 0x000fe4000c7c1270 */
[----:B------:R-:W-:Y:S01]  /*9a60*/  LEA R72, P1, R69, R78, 0x1 ;  /* 0x0000004e45487211 */ /* 0x000fe200078208ff */
[----:B------:R-:W-:Y:S01]  /*9a70*/  IMAD R71, R79, 0x2, R69 ;  /* 0x000000024f477824 */ /* 0x000fe200078e0245 */
[----:B------:R-:W-:Y:S02]  /*9a80*/  F2FP.F16.F32.PACK_AB R70, R15, R13 ;  /* 0x0000000d0f46723e */ /* 0x000fe400000000ff */
[----:B------:R-:W-:Y:S01]  /*9a90*/  F2FP.F16.F32.PACK_AB R13, R43, R41 ;  /* 0x000000292b0d723e */ /* 0x000fe200000000ff */
[----:B0-----:R-:W-:-:S05]  /*9aa0*/  IMAD.SHL.U32 R68, R68, 0x8, RZ ;  /* 0x0000000844447824 */ /* 0x001fca00078e00ff */
[----:B------:R-:W-:-:S05]  /*9ab0*/  LOP3.LUT R68, R68, 0x300, RZ, 0xc0, !PT ;  /* 0x0000030044447812 */ /* 0x000fca00078ec0ff */
[----:B------:R-:W-:Y:S01]  /*9ac0*/  IMAD.IADD R85, R68, 0x1, R73 ;  /* 0x0000000144557824 */ /* 0x000fe200078e0249 */
[----:B------:R-:W-:Y:S02]  /*9ad0*/  LEA.HI.X.SX32 R73, R69, R80, 0x1, P1 ;  /* 0x0000005045497211 */ /* 0x000fe400008f0eff */
[----:B------:R-:W-:Y:S02]  /*9ae0*/  F2FP.F16.F32.PACK_AB R68, R7, R5 ;  /* 0x000000050744723e */ /* 0x000fe400000000ff */
[----:B------:R-:W-:Y:S02]  /*9af0*/  F2FP.F16.F32.PACK_AB R69, R11, R9 ;  /* 0x000000090b45723e */ /* 0x000fe400000000ff */
[----:B------:R-:W-:Y:S02]  /*9b00*/  F2FP.F16.F32.PACK_AB R5, R10, R8 ;  /* 0x000000080a05723e */ /* 0x000fe400000000ff */
[----:B------:R-:W-:Y:S02]  /*9b10*/  F2FP.F16.F32.PACK_AB R11, R35, R33 ;  /* 0x00000021230b723e */ /* 0x000fe400000000ff */
[----:B------:R-:W-:Y:S01]  /*9b20*/  F2FP.F16.F32.PACK_AB R8, R23, R21 ;  /* 0x000000151708723e */ /* 0x000fe200000000ff */
[----:B------:R-:W2:Y:S01]  /*9b30*/  LDL.LU R35, [R1+0xe8] ;  /* 0x0000e80001237983 */ /* 0x000ea20000300800 */
[----:B------:R-:W-:-:S03]  /*9b40*/  F2FP.F16.F32.PACK_AB R23, R34, R32 ;  /* 0x000000202217723e */ /* 0x000fc600000000ff */
[----:B------:R-:W3:Y:S04]  /*9b50*/  LDL.LU R41, [R1+0xe4] ;  /* 0x0000e40001297983 */ /* 0x000ee80000300800 */
[----:B------:R-:W4:Y:S01]  /*9b60*/  LDL.LU R34, [R1+0xe0] ;  /* 0x0000e00001227983 */ /* 0x000f220000300800 */
[----:B------:R-:W-:Y:S01]  /*9b70*/  LEA R74, P1, R71, R78, 0x1 ;  /* 0x0000004e474a7211 */ /* 0x000fe200078208ff */
[----:B------:R-:W-:Y:S01]  /*9b80*/  IMAD R77, R79, 0x2, R71 ;  /* 0x000000024f4d7824 */ /* 0x000fe200078e0247 */
[----:B------:R-:W-:Y:S02]  /*9b90*/  F2FP.F16.F32.PACK_AB R7, R18, R16 ;  /* 0x000000101207723e */ /* 0x000fe400000000ff */
[----:B------:R-:W-:Y:S02]  /*9ba0*/  LEA.HI.X.SX32 R75, R71, R80, 0x1, P1 ;  /* 0x00000050474b7211 */ /* 0x000fe400008f0eff */
[----:B------:R-:W-:Y:S01]  /*9bb0*/  F2FP.F16.F32.PACK_AB R71, R19, R17 ;  /* 0x000000111347723e */ /* 0x000fe200000000ff */
[----:B-1----:R-:W-:Y:S04]  /*9bc0*/  STS.128 [R85], R4 ;  /* 0x0000000455007388 */ /* 0x002fe80000000c00 */
[----:B------:R-:W-:Y:S01]  /*9bd0*/  STS.128 [R85+0x400], R68 ;  /* 0x0004004455007388 */ /* 0x000fe20000000c00 */
[----:B------:R-:W-:Y:S01]  /*9be0*/  LEA R76, P1, R77, R78, 0x1 ;  /* 0x0000004e4d4c7211 */ /* 0x000fe200078208ff */
[----:B------:R-:W-:-:S03]  /*9bf0*/  IMAD R81, R79, 0x2, R77 ;  /* 0x000000024f517824 */ /* 0x000fc600078e024d */
[----:B------:R-:W-:Y:S02]  /*9c00*/  LEA.HI.X.SX32 R77, R77, R80, 0x1, P1 ;  /* 0x000000504d4d7211 */ /* 0x000fe400008f0eff */
[----:B------:R-:W-:-:S04]  /*9c10*/  LEA R82, P1, R81, R78, 0x1 ;  /* 0x0000004e51527211 */ /* 0x000fc800078208ff */
[----:B------:R-:W-:Y:S02]  /*9c20*/  LEA.HI.X.SX32 R83, R81, R80, 0x1, P1 ;  /* 0x0000005051537211 */ /* 0x000fe400008f0eff */
[----:B------:R-:W-:Y:S02]  /*9c30*/  ISETP.LT.AND P1, PT, R0, UR15, !P0 ;  /* 0x0000000f00007c0c */ /* 0x000fe4000c721270 */
[----:B------:R-:W-:Y:S01]  /*9c40*/  LOP3.LUT R0, R84, 0x7f0, RZ, 0xc0, !PT ;  /* 0x000007f054007812 */ /* 0x000fe200078ec0ff */
[----:B------:R-:W-:Y:S01]  /*9c50*/  BAR.SYNC.DEFER_BLOCKING 0x0 ;  /* 0x0000000000007b1d */ /* 0x000fe20000010000 */
[----:B------:R-:W-:Y:S02]  /*9c60*/  F2FP.F16.F32.PACK_AB R21, R26, R24 ;  /* 0x000000181a15723e */ /* 0x000fe400000000ff */
[----:B------:R-:W-:-:S03]  /*9c70*/  F2FP.F16.F32.PACK_AB R9, R27, R25 ;  /* 0x000000191b09723e */ /* 0x000fc600000000ff */
[----:B------:R-:W0:Y:S04]  /*9c80*/  LDS.128 R4, [R0+UR9] ;  /* 0x0000000900047984 */ /* 0x000e280008000c00 */
[----:B------:R-:W-:Y:S01]  /*9c90*/  LDS.128 R24, [R0+UR9+0x800] ;  /* 0x0008000900187984 */ /* 0x000fe20008000c00 */
[----:B------:R-:W-:Y:S01]  /*9ca0*/  BAR.SYNC.DEFER_BLOCKING 0x0 ;  /* 0x0000000000007b1d */ /* 0x000fe20000010000 */
[----:B------:R-:W-:-:S05]  /*9cb0*/  F2FP.F16.F32.PACK_AB R10, R31, R29 ;  /* 0x0000001d1f0a723e */ /* 0x000fca00000000ff */
[----:B------:R-:W-:Y:S04]  /*9cc0*/  STS.128 [R85], R20 ;  /* 0x0000001455007388 */ /* 0x000fe80000000c00 */
[----:B------:R-:W-:Y:S01]  /*9cd0*/  STS.128 [R85+0x400], R8 ;  /* 0x0004000855007388 */ /* 0x000fe20000000c00 */
[----:B------:R-:W-:Y:S01]  /*9ce0*/  BAR.SYNC.DEFER_BLOCKING 0x0 ;  /* 0x0000000000007b1d */ /* 0x000fe20000010000 */
[----:B------:R-:W-:Y:S02]  /*9cf0*/  F2FP.F16.F32.PACK_AB R36, R38, R36 ;  /* 0x000000242624723e */ /* 0x000fe400000000ff */
[----:B------:R-:W-:-:S03]  /*9d00*/  F2FP.F16.F32.PACK_AB R12, R39, R37 ;  /* 0x00000025270c723e */ /* 0x000fc600000000ff */
[----:B------:R-:W1:Y:S04]  /*9d10*/  LDS.128 R20, [R0+UR9] ;  /* 0x0000000900147984 */ /* 0x000e680008000c00 */
[----:B------:R-:W-:Y:S01]  /*9d20*/  LDS.128 R8, [R0+UR9+0x800] ;  /* 0x0008000900087984 */ /* 0x000fe20008000c00 */
[----:B------:R-:W-:Y:S02]  /*9d30*/  F2FP.F16.F32.PACK_AB R37, R42, R40 ;  /* 0x000000282a25723e */ /* 0x000fe400000000ff */
[----:B------:R-:W-:Y:S02]  /*9d40*/  F2FP.F16.F32.PACK_AB R38, R46, R44 ;  /* 0x0000002c2e26723e */ /* 0x000fe400000000ff */
[----:B------:R-:W-:Y:S02]  /*9d50*/  F2FP.F16.F32.PACK_AB R14, R47, R45 ;  /* 0x0000002d2f0e723e */ /* 0x000fe400000000ff */
[----:B------:R-:W-:Y:S01]  /*9d60*/  F2FP.F16.F32.PACK_AB R15, R51, R49 ;  /* 0x00000031330f723e */ /* 0x000fe200000000ff */
[----:B------:R-:W-:Y:S01]  /*9d70*/  BAR.SYNC.DEFER_BLOCKING 0x0 ;  /* 0x0000000000007b1d */ /* 0x000fe20000010000 */
[----:B------:R-:W-:-:S02]  /*9d80*/  F2FP.F16.F32.PACK_AB R39, R50, R48 ;  /* 0x000000303227723e */ /* 0x000fc400000000ff */
[----:B------:R-:W-:Y:S02]  /*9d90*/  F2FP.F16.F32.PACK_AB R52, R54, R52 ;  /* 0x000000343634723e */ /* 0x000fe400000000ff */
[----:B------:R-:W-:Y:S02]  /*9da0*/  F2FP.F16.F32.PACK_AB R16, R55, R53 ;  /* 0x000000353710723e */ /* 0x000fe400000000ff */
[----:B------:R-:W-:Y:S02]  /*9db0*/  F2FP.F16.F32.PACK_AB R17, R59, R57 ;  /* 0x000000393b11723e */ /* 0x000fe400000000ff */
[----:B------:R-:W-:Y:S02]  /*9dc0*/  F2FP.F16.F32.PACK_AB R18, R63, R61 ;  /* 0x0000003d3f12723e */ /* 0x000fe400000000ff */
[----:B------:R-:W-:Y:S01]  /*9dd0*/  F2FP.F16.F32.PACK_AB R19, R67, R65 ;  /* 0x000000414313723e */ /* 0x000fe200000000ff */
[----:B------:R-:W-:Y:S01]  /*9de0*/  IMAD R81, R79, 0x2, R81 ;  /* 0x000000024f517824 */ /* 0x000fe200078e0251 */
[----:B0-----:R-:W-:Y:S01]  /*9df0*/  PRMT R32, R4, 0x7632, R32 ;  /* 0x0000763204207816 */ /* 0x001fe20000000020 */
[----:B------:R-:W5:Y:S04]  /*9e00*/  LDL.LU R40, [R1+0xdc] ;  /* 0x0000dc0001287983 */ /* 0x000f680000300800 */
[----:B------:R0:W-:Y:S04]  /*9e10*/  STS.128 [R85], R36 ;  /* 0x0000002455007388 */ /* 0x0001e80000000c00 */
[----:B------:R-:W-:Y:S01]  /*9e20*/  STS.128 [R85+0x400], R12 ;  /* 0x0004000c55007388 */ /* 0x000fe20000000c00 */
[----:B------:R-:W-:Y:S01]  /*9e30*/  BAR.SYNC.DEFER_BLOCKING 0x0 ;  /* 0x0000000000007b1d */ /* 0x000fe20000010000 */
[----:B------:R-:W-:-:S02]  /*9e40*/  F2FP.F16.F32.PACK_AB R53, R58, R56 ;  /* 0x000000383a35723e */ /* 0x000fc400000000ff */
[----:B------:R-:W-:-:S03]  /*9e50*/  F2FP.F16.F32.PACK_AB R54, R62, R60 ;  /* 0x0000003c3e36723e */ /* 0x000fc600000000ff */
[----:B------:R-:W1:Y:S04]  /*9e60*/  LDS.128 R12, [R0+UR9] ;  /* 0x00000009000c7984 */ /* 0x000e680008000c00 */
[----:B------:R-:W-:Y:S01]  /*9e70*/  LDS.128 R28, [R0+UR9+0x800] ;  /* 0x00080009001c7984 */ /* 0x000fe20008000c00 */
[----:B------:R-:W-:Y:S01]  /*9e80*/  BAR.SYNC.DEFER_BLOCKING 0x0 ;  /* 0x0000000000007b1d */ /* 0x000fe20000010000 */
[----:B------:R-:W-:-:S05]  /*9e90*/  F2FP.F16.F32.PACK_AB R55, R66, R64 ;  /* 0x000000404237723e */ /* 0x000fca00000000ff */
[----:B------:R-:W-:Y:S04]  /*9ea0*/  STS.128 [R85], R52 ;  /* 0x0000003455007388 */ /* 0x000fe80000000c00 */
[----:B------:R1:W-:Y:S01]  /*9eb0*/  STS.128 [R85+0x400], R16 ;  /* 0x0004001055007388 */ /* 0x0003e20000000c00 */
[----:B------:R-:W-:Y:S01]  /*9ec0*/  BAR.SYNC.DEFER_BLOCKING 0x0 ;  /* 0x0000000000007b1d */ /* 0x000fe20000010000 */
[----:B0-----:R-:W-:Y:S01]  /*9ed0*/  PRMT R38, R5, 0x7632, R38 ;  /* 0x0000763205267816 */ /* 0x001fe20000000026 */
[----:B-1----:R-:W-:-:S04]  /*9ee0*/  IMAD R19, R79, 0x2, R81 ;  /* 0x000000024f137824 */ /* 0x002fc800078e0251 */
[----:B------:R-:W-:Y:S04]  /*9ef0*/  @P1 STG.E.U16 desc[UR20][R2.64], R4 ;  /* 0x0000000402001986 */ /* 0x000fe8000c101514 */
[----:B------:R0:W-:Y:S04]  /*9f00*/  @P2 STG.E.U16 desc[UR20][R72.64], R32 ;  /* 0x0000002048002986 */ /* 0x0001e8000c101514 */
[----:B------:R1:W-:Y:S04]  /*9f10*/  @P4 STG.E.U16 desc[UR20][R74.64], R5 ;  /* 0x000000054a004986 */ /* 0x0003e8000c101514 */
[----:B------:R1:W-:Y:S01]  /*9f20*/  @P3 STG.E.U16 desc[UR20][R76.64], R38 ;  /* 0x000000264c003986 */ /* 0x0003e2000c101514 */
[----:B------:R-:W-:-:S03]  /*9f30*/  LEA R16, P3, R81, R78, 0x1 ;  /* 0x0000004e51107211 */ /* 0x000fc600078608ff */
[----:B------:R1:W-:Y:S01]  /*9f40*/  @P5 STG.E.U16 desc[UR20][R82.64], R6 ;  /* 0x0000000652005986 */ /* 0x0003e2000c101514 */
[----:B------:R-:W-:Y:S02]  /*9f50*/  LEA.HI.X.SX32 R17, R81, R80, 0x1, P3 ;  /* 0x0000005051117211 */ /* 0x000fe400018f0eff */
[----:B0-----:R-:W-:Y:S01]  /*9f60*/  PRMT R32, R6, 0x7632, R32 ;  /* 0x0000763206207816 */ /* 0x001fe20000000020 */
[----:B-1----:R-:W-:Y:S01]  /*9f70*/  IMAD R5, R79, 0x2, R19 ;  /* 0x000000024f057824 */ /* 0x002fe200078e0213 */
[----:B------:R-:W-:Y:S02]  /*9f80*/  LEA R2, P5, R19, R78, 0x1 ;  /* 0x0000004e13027211 */ /* 0x000fe400078a08ff */
[----:B------:R-:W-:Y:S01]  /*9f90*/  ISETP.LT.AND P1, PT, R91, UR15, !P0 ;  /* 0x0000000f5b007c0c */ /* 0x000fe2000c721270 */
[----:B------:R0:W-:Y:S01]  /*9fa0*/  @P6 STG.E.U16 desc[UR20][R16.64], R32 ;  /* 0x0000002010006986 */ /* 0x0001e2000c101514 */
[----:B------:R-:W-:Y:S01]  /*9fb0*/  LEA.HI.X.SX32 R3, R19, R80, 0x1, P5 ;  /* 0x0000005013037211 */ /* 0x000fe200028f0eff */
[----:B------:R-:W-:Y:S01]  /*9fc0*/  IMAD R19, R79, 0x2, R5 ;  /* 0x000000024f137824 */ /* 0x000fe200078e0205 */
[----:B------:R-:W-:Y:S01]  /*9fd0*/  ISETP.LT.AND P2, PT, R90, UR15, !P0 ;  /* 0x0000000f5a007c0c */ /* 0x000fe2000c741270 */
[----:B------:R-:W5:Y:S01]  /*9fe0*/  LDL.LU R38, [R1+0xd8] ;  /* 0x0000d80001267983 */ /* 0x000f620000300800 */
[----:B------:R-:W-:Y:S01]  /*9ff0*/  LEA R4, P6, R5, R78, 0x1 ;  /* 0x0000004e05047211 */ /* 0x000fe200078c08ff */
[----:B------:R-:W-:Y:S01]  /*a000*/  IMAD R33, R79, 0x2, R19 ;  /* 0x000000024f217824 */ /* 0x000fe200078e0213 */
[----:B------:R-:W-:Y:S01]  /*a010*/  ISETP.LT.AND P4, PT, R89, UR15, !P0 ;  /* 0x0000000f59007c0c */ /* 0x000fe2000c781270 */
[----:B------:R-:W5:Y:S01]  /*a020*/  LDL.LU R37, [R1+0xd4] ;  /* 0x0000d40001257983 */ /* 0x000f620000300800 */
[----:B------:R-:W-:-:S02]  /*a030*/  LEA.HI.X.SX32 R5, R5, R80, 0x1, P6 ;  /* 0x0000005005057211 */ /* 0x000fc400030f0eff */
[----:B------:R-:W-:Y:S02]  /*a040*/  LEA R18, P6, R19, R78, 0x1 ;  /* 0x0000004e13127211 */ /* 0x000fe400078c08ff */
[----:B------:R-:W-:Y:S02]  /*a050*/  ISETP.LT.AND P3, PT, R88, UR15, !P0 ;  /* 0x0000000f58007c0c */ /* 0x000fe4000c761270 */
[----:B------:R-:W-:Y:S01]  /*a060*/  PRMT R6, R7, 0x7632, R6 ;  /* 0x0000763207067816 */ /* 0x000fe20000000006 */
[----:B------:R-:W-:Y:S01]  /*a070*/  @P1 STG.E.U16 desc[UR20][R2.64], R7 ;  /* 0x0000000702001986 */ /* 0x000fe2000c101514 */
[----:B------:R-:W-:Y:S02]  /*a080*/  LEA.HI.X.SX32 R19, R19, R80, 0x1, P6 ;  /* 0x0000005013137211 */ /* 0x000fe400030f0eff */
[C---:B0-----:R-:W-:Y:S01]  /*a090*/  LEA R16, P6, R33.reuse, R78, 0x1 ;  /* 0x0000004e21107211 */ /* 0x041fe200078c08ff */
[----:B------:R0:W-:Y:S03]  /*a0a0*/  @P2 STG.E.U16 desc[UR20][R4.64], R6 ;  /* 0x0000000604002986 */ /* 0x0001e6000c101514 */
[----:B------:R-:W-:Y:S01]  /*a0b0*/  LEA.HI.X.SX32 R17, R33, R80, 0x1, P6 ;  /* 0x0000005021117211 */ /* 0x000fe200030f0eff */
[----:B------:R1:W-:Y:S04]  /*a0c0*/  @P4 STG.E.U16 desc[UR20][R18.64], R20 ;  /* 0x0000001412004986 */ /* 0x0003e8000c101514 */
[----:B------:R-:W5:Y:S01]  /*a0d0*/  LDL.LU R36, [R1+0xd0] ;  /* 0x0000d00001247983 */ /* 0x000f620000300800 */
[----:B0-----:R-:W-:-:S05]  /*a0e0*/  PRMT R5, R20, 0x7632, R5 ;  /* 0x0000763214057816 */ /* 0x001fca0000000005 */
[----:B------:R0:W-:Y:S01]  /*a0f0*/  @P3 STG.E.U16 desc[UR20][R16.64], R5 ;  /* 0x0000000510003986 */ /* 0x0001e2000c101514 */
[----:B----4-:R-:W-:-:S03]  /*a100*/  ISETP.LT.AND P3, PT, R34, UR15, !P0 ;  /* 0x0000000f22007c0c */ /* 0x010fc6000c761270 */
[----:B------:R-:W4:Y:S04]  /*a110*/  LDL.LU R34, [R1+0xcc] ;  /* 0x0000cc0001227983 */ /* 0x000f280000300800 */
[----:B------:R-:W4:Y:S01]  /*a120*/  LDL.LU R32, [R1+0xb4] ;  /* 0x0000b40001207983 */ /* 0x000f220000300800 */
[----:B--2---:R-:W-:Y:S01]  /*a130*/  ISETP.LT.AND P2, PT, R35, UR15, !P0 ;  /* 0x0000000f23007c0c */ /* 0x004fe2000c741270 */
[----:B------:R-:W-:Y:S01]  /*a140*/  IMAD R35, R79, 0x2, R33 ;  /* 0x000000024f237824 */ /* 0x000fe200078e0221 */
[----:B------:R-:W-:Y:S01]  /*a150*/  ISETP.LT.AND P5, PT, R87, UR15, !P0 ;  /* 0x0000000f57007c0c */ /* 0x000fe2000c7a1270 */
[----:B-1----:R-:W2:Y:S02]  /*a160*/  LDL.LU R20, [R1+0xb0] ;  /* 0x0000b00001147983 */ /* 0x002ea40000300800 */
[----:B------:R-:W-:Y:S01]  /*a170*/  IMAD R7, R79, 0x2, R35 ;  /* 0x000000024f077824 */ /* 0x000fe200078e0223 */
[----:B------:R-:W-:Y:S01]  /*a180*/  LEA R2, P6, R35, R78, 0x1 ;  /* 0x0000004e23027211 */ /* 0x000fe200078c08ff */
[----:B------:R-:W2:Y:S01]  /*a190*/  LDL.LU R18, [R1+0xac] ;  /* 0x0000ac0001127983 */ /* 0x000ea20000300800 */
[----:B------:R-:W-:Y:S01]  /*a1a0*/  ISETP.LT.AND P1, PT, R86, UR15, !P0 ;  /* 0x0000000f56007c0c */ /* 0x000fe2000c721270 */
[----:B------:R-:W-:Y:S01]  /*a1b0*/  IMAD R33, R79, 0x2, R7 ;  /* 0x000000024f217824 */ /* 0x000fe200078e0207 */
[----:B------:R-:W-:-:S02]  /*a1c0*/  LEA.HI.X.SX32 R3, R35, R80, 0x1, P6 ;  /* 0x0000005023037211 */ /* 0x000fc400030f0eff */
[----:B------:R-:W-:Y:S01]  /*a1d0*/  LEA R4, P6, R7, R78, 0x1 ;  /* 0x0000004e07047211 */ /* 0x000fe200078c08ff */
[----:B------:R-:W-:Y:S01]  /*a1e0*/  IMAD R19, R79, 0x2, R33 ;  /* 0x000000024f137824 */ /* 0x000fe200078e0221 */
[----:B0-----:R-:W-:Y:S01]  /*a1f0*/  PRMT R17, R21, 0x7632, R17 ;  /* 0x0000763215117816 */ /* 0x001fe20000000011 */
[----:B------:R-:W2:Y:S01]  /*a200*/  LDL.LU R35, [R1+0xa8] ;  /* 0x0000a80001237983 */ /* 0x000ea20000300800 */
[----:B------:R-:W-:Y:S02]  /*a210*/  LEA.HI.X.SX32 R5, R7, R80, 0x1, P6 ;  /* 0x0000005007057211 */ /* 0x000fe400030f0eff */
[----:B------:R-:W-:Y:S01]  /*a220*/  LEA R6, P6, R33, R78, 0x1 ;  /* 0x0000004e21067211 */ /* 0x000fe200078c08ff */
[----:B------:R0:W-:Y:S01]  /*a230*/  @P5 STG.E.U16 desc[UR20][R2.64], R21 ;  /* 0x0000001502005986 */ /* 0x0001e2000c101514 */
[----:B---3--:R-:W-:Y:S02]  /*a240*/  ISETP.LT.AND P4, PT, R41, UR15, !P0 ;  /* 0x0000000f29007c0c */ /* 0x008fe4000c781270 */
[----:B------:R-:W-:-:S02]  /*a250*/  LEA.HI.X.SX32 R7, R33, R80, 0x1, P6 ;  /* 0x0000005021077211 */ /* 0x000fc400030f0eff */
[----:B------:R-:W-:Y:S01]  /*a260*/  LEA R16, P6, R19, R78, 0x1 ;  /* 0x0000004e13107211 */ /* 0x000fe200078c08ff */
[----:B------:R1:W-:Y:S01]  /*a270*/  @P1 STG.E.U16 desc[UR20][R4.64], R17 ;  /* 0x0000001104001986 */ /* 0x0003e2000c101514 */
[----:B0-----:R-:W-:Y:S02]  /*a280*/  IMAD R3, R79, 0x2, R19 ;  /* 0x000000024f037824 */ /* 0x001fe400078e0213 */
[----:B-1----:R-:W-:-:S03]  /*a290*/  LEA.HI.X.SX32 R17, R19, R80, 0x1, P6 ;  /* 0x0000005013117211 */ /* 0x002fc600030f0eff */
[----:B------:R-:W-:Y:S01]  /*a2a0*/  LEA R2, P6, R3, R78, 0x1 ;  /* 0x0000004e03027211 */ /* 0x000fe200078c08ff */
[----:B------:R-:W-:Y:S01]  /*a2b0*/  IMAD R19, R79, 0x2, R3 ;  /* 0x000000024f137824 */ /* 0x000fe200078e0203 */
[----:B------:R-:W-:Y:S02]  /*a2c0*/  PRMT R5, R22, 0x7632, R5 ;  /* 0x0000763216057816 */ /* 0x000fe40000000005 */
[----:B------:R-:W-:Y:S01]  /*a2d0*/  LEA.HI.X.SX32 R3, R3, R80, 0x1, P6 ;  /* 0x0000005003037211 */ /* 0x000fe200030f0eff */
[----:B------:R-:W-:Y:S01]  /*a2e0*/  @P2 STG.E.U16 desc[UR20][R6.64], R22 ;  /* 0x0000001606002986 */ /* 0x000fe2000c101514 */
[----:B------:R-:W-:-:S03]  /*a2f0*/  LEA R4, P6, R19, R78, 0x1 ;  /* 0x0000004e13047211 */ /* 0x000fc600078c08ff */
[----:B------:R0:W-:Y:S04]  /*a300*/  @P4 STG.E.U16 desc[UR20][R16.64], R5 ;  /* 0x0000000510004986 */ /* 0x0001e8000c101514 */
[----:B------:R-:W-:Y:S01]  /*a310*/  @P3 STG.E.U16 desc[UR20][R2.64], R23 ;  /* 0x0000001702003986 */ /* 0x000fe2000c101514 */
[----:B0-----:R-:W-:Y:S02]  /*a320*/  PRMT R17, R23, 0x7632, R17 ;  /* 0x0000763217117816 */ /* 0x001fe40000000011 */
[----:B------:R-:W-:Y:S02]  /*a330*/  LEA.HI.X.SX32 R5, R19, R80, 0x1, P6 ;  /* 0x0000005013057211 */ /* 0x000fe400030f0eff */
[----:B-----5:R-:W-:-:S13]  /*a340*/  ISETP.LT.AND P5, PT, R40, UR15, !P0 ;  /* 0x0000000f28007c0c */ /* 0x020fda000c7a1270 */
[----:B------:R0:W-:Y:S01]  /*a350*/  @P5 STG.E.U16 desc[UR20][R4.64], R17 ;  /* 0x0000001104005986 */ /* 0x0001e2000c101514 */
[----:B----4-:R-:W-:-:S03]  /*a360*/  ISETP.LT.AND P3, PT, R34, UR15, !P0 ;  /* 0x0000000f22007c0c */ /* 0x010fc6000c761270 */
[----:B------:R-:W3:Y:S01]  /*a370*/  LDL.LU R34, [R1+0xa4] ;  /* 0x0000a40001227983 */ /* 0x000ee20000300800 */
[----:B------:R-:W-:-:S03]  /*a380*/  ISETP.LT.AND P5, PT, R32, UR15, !P0 ;  /* 0x0000000f20007c0c */ /* 0x000fc6000c7a1270 */
[----:B------:R-:W4:Y:S04]  /*a390*/  LDL.LU R33, [R1+0xa0] ;  /* 0x0000a00001217983 */ /* 0x000f280000300800 */
[----:B------:R-:W5:Y:S01]  /*a3a0*/  LDL.LU R32, [R1+0x9c] ;  /* 0x00009c0001207983 */ /* 0x000f620000300800 */
[----:B------:R-:W-:Y:S01]  /*a3b0*/  IMAD R7, R79, 0x2, R19 ;  /* 0x000000024f077824 */ /* 0x000fe200078e0213 */
[----:B------:R-:W-:Y:S02]  /*a3c0*/  ISETP.LT.AND P1, PT, R38, UR15, !P0 ;  /* 0x0000000f26007c0c */ /* 0x000fe4000c721270 */
[----:B------:R-:W-:Y:S01]  /*a3d0*/  ISETP.LT.AND P2, PT, R37, UR15, !P0 ;  /* 0x0000000f25007c0c */ /* 0x000fe2000c741270 */
[----:B------:R-:W-:Y:S01]  /*a3e0*/  IMAD R19, R79, 0x2, R7 ;  /* 0x000000024f137824 */ /* 0x000fe200078e0207 */
[C---:B------:R-:W-:Y:S01]  /*a3f0*/  LEA R6, P6, R7.reuse, R78, 0x1 ;  /* 0x0000004e07067211 */ /* 0x040fe200078c08ff */
[----:B------:R-:W5:Y:S03]  /*a400*/  LDL.LU R37, [R1+0x98] ;  /* 0x0000980001257983 */ /* 0x000f660000300800 */
[----:B------:R-:W-:Y:S01]  /*a410*/  LEA.HI.X.SX32 R7, R7, R80, 0x1, P6 ;  /* 0x0000005007077211 */ /* 0x000fe200030f0eff */
[----:B------:R-:W-:Y:S01]  /*a420*/  IMAD R21, R79, 0x2, R19 ;  /* 0x000000024f157824 */ /* 0x000fe200078e0213 */
[----:B------:R-:W-:-:S02]  /*a430*/  LEA R16, P6, R19, R78, 0x1 ;  /* 0x0000004e13107211 */ /* 0x000fc400078c08ff */
[----:B------:R-:W-:Y:S02]  /*a440*/  PRMT R22, R12, 0x7632, R22 ;  /* 0x000076320c167816 */ /* 0x000fe40000000016 */
[----:B0-----:R-:W-:Y:S01]  /*a450*/  LEA.HI.X.SX32 R17, R19, R80, 0x1, P6 ;  /* 0x0000005013117211 */ /* 0x001fe200030f0eff */
[----:B------:R-:W-:Y:S01]  /*a460*/  IMAD R19, R79, 0x2, R21 ;  /* 0x000000024f137824 */ /* 0x000fe200078e0215 */
[C---:B------:R-:W-:Y:S01]  /*a470*/  LEA R2, P6, R21.reuse, R78, 0x1 ;  /* 0x0000004e15027211 */ /* 0x040fe200078c08ff */
[----:B------:R0:W-:Y:S01]  /*a480*/  @P1 STG.E.U16 desc[UR20][R6.64], R12 ;  /* 0x0000000c06001986 */ /* 0x0001e2000c101514 */
[----:B------:R-:W-:Y:S02]  /*a490*/  ISETP.LT.AND P4, PT, R36, UR15, !P0 ;  /* 0x0000000f24007c0c */ /* 0x000fe4000c781270 */
[----:B------:R-:W-:Y:S01]  /*a4a0*/  LEA.HI.X.SX32 R3, R21, R80, 0x1, P6 ;  /* 0x0000005015037211 */ /* 0x000fe200030f0eff */
[----:B------:R1:W-:Y:S01]  /*a4b0*/  @P2 STG.E.U16 desc[UR20][R16.64], R22 ;  /* 0x0000001610002986 */ /* 0x0003e2000c101514 */
[----:B--2---:R-:W-:Y:S01]  /*a4c0*/  ISETP.LT.AND P2, PT, R18, UR15, !P0 ;  /* 0x0000000f12007c0c */ /* 0x004fe2000c741270 */
[----:B------:R-:W-:Y:S01]  /*a4d0*/  IMAD R21, R79, 0x2, R19 ;  /* 0x000000024f157824 */ /* 0x000fe200078e0213 */
[----:B------:R-:W-:Y:S01]  /*a4e0*/  LEA R18, P6, R19, R78, 0x1 ;  /* 0x0000004e13127211 */ /* 0x000fe200078c08ff */
[----:B------:R-:W2:Y:S01]  /*a4f0*/  LDL.LU R36, [R1+0x94] ;  /* 0x0000940001247983 */ /* 0x000ea20000300800 */
[----:B------:R-:W-:Y:S01]  /*a500*/  ISETP.LT.AND P1, PT, R20, UR15, !P0 ;  /* 0x0000000f14007c0c */ /* 0x000fe2000c721270 */
[----:B------:R-:W-:Y:S01]  /*a510*/  IMAD R23, R79, 0x2, R21 ;  /* 0x000000024f177824 */ /* 0x000fe200078e0215 */
[----:B------:R-:W-:Y:S01]  /*a520*/  LEA.HI.X.SX32 R19, R19, R80, 0x1, P6 ;  /* 0x0000005013137211 */ /* 0x000fe200030f0eff */
[----:B------:R-:W2:Y:S01]  /*a530*/  LDS.128 R4, [R0+UR9] ;  /* 0x0000000900047984 */ /* 0x000ea20008000c00 */
[----:B------:R-:W-:-:S02]  /*a540*/  LEA R20, P6, R21, R78, 0x1 ;  /* 0x0000004e15147211 */ /* 0x000fc400078c08ff */
[----:B0-----:R-:W-:Y:S01]  /*a550*/  PRMT R12, R13, 0x7632, R12 ;  /* 0x000076320d0c7816 */ /* 0x001fe2000000000c */
[----:B------:R-:W-:Y:S01]  /*a560*/  @P4 STG.E.U16 desc[UR20][R2.64], R13 ;  /* 0x0000000d02004986 */ /* 0x000fe2000c101514 */
[----:B------:R-:W-:Y:S02]  /*a570*/  LEA.HI.X.SX32 R21, R21, R80, 0x1, P6 ;  /* 0x0000005015157211 */ /* 0x000fe400030f0eff */
[C---:B-1----:R-:W-:Y:S01]  /*a580*/  LEA R16, P6, R23.reuse, R78, 0x1 ;  /* 0x0000004e17107211 */ /* 0x042fe200078c08ff */
[----:B------:R-:W-:Y:S01]  /*a590*/  @P3 STG.E.U16 desc[UR20][R18.64], R12 ;  /* 0x0000000c12003986 */ /* 0x000fe2000c101514 */
[----:B------:R-:W-:Y:S02]  /*a5a0*/  PRMT R22, R14, 0x7632, R22 ;  /* 0x000076320e167816 */ /* 0x000fe40000000016 */
[----:B------:R-:W-:Y:S01]  /*a5b0*/  LEA.HI.X.SX32 R17, R23, R80, 0x1, P6 ;  /* 0x0000005017117211 */ /* 0x000fe200030f0eff */
[----:B------:R0:W-:Y:S01]  /*a5c0*/  @P5 STG.E.U16 desc[UR20][R20.64], R14 ;  /* 0x0000000e14005986 */ /* 0x0001e2000c101514 */
[----:B------:R-:W-:-:S03]  /*a5d0*/  ISETP.LT.AND P4, PT, R35, UR15, !P0 ;  /* 0x0000000f23007c0c */ /* 0x000fc6000c781270 */
[----:B------:R1:W-:Y:S01]  /*a5e0*/  @P1 STG.E.U16 desc[UR20][R16.64], R22 ;  /* 0x0000001610001986 */ /* 0x0003e2000c101514 */
[----:B---3--:R-:W-:-:S03]  /*a5f0*/  ISETP.LT.AND P3, PT, R34, UR15, !P0 ;  /* 0x0000000f22007c0c */ /* 0x008fc6000c761270 */
[----:B------:R-:W3:Y:S01]  /*a600*/  LDL.LU R34, [R1+0x90] ;  /* 0x0000900001227983 */ /* 0x000ee20000300800 */
[----:B----4-:R-:W-:-:S03]  /*a610*/  ISETP.LT.AND P5, PT, R33, UR15, !P0 ;  /* 0x0000000f21007c0c */ /* 0x010fc6000c7a1270 */
[----:B------:R-:W4:Y:S01]  /*a620*/  LDL.LU R33, [R1+0x8c] ;  /* 0x00008c0001217983 */ /* 0x000f220000300800 */
[----:B-----5:R-:W-:-:S03]  /*a630*/  ISETP.LT.AND P1, PT, R32, UR15, !P0 ;  /* 0x0000000f20007c0c */ /* 0x020fc6000c721270 */
[----:B------:R-:W5:Y:S04]  /*a640*/  LDL.LU R35, [R1+0x88] ;  /* 0x0000880001237983 */ /* 0x000f680000300800 */
[----:B------:R-:W5:Y:S04]  /*a650*/  LDL.LU R32, [R1+0x84] ;  /* 0x0000840001207983 */ /* 0x000f680000300800 */
[----:B0-----:R-:W5:Y:S01]  /*a660*/  LDL.LU R20, [R1+0x80] ;  /* 0x0000800001147983 */ /* 0x001f620000300800 */
[----:B------:R-:W-:Y:S01]  /*a670*/  IMAD R3, R79, 0x2, R23 ;  /* 0x000000024f037824 */ /* 0x000fe200078e0217 */
[----:B------:R-:W-:-:S02]  /*a680*/  PRMT R14, R15, 0x7632, R14 ;  /* 0x000076320f0e7816 */ /* 0x000fc4000000000e */
[----:B-1----:R-:W5:Y:S01]  /*a690*/  LDL.LU R22, [R1+0x7c] ;  /* 0x00007c0001167983 */ /* 0x002f620000300800 */
[----:B------:R-:W-:Y:S01]  /*a6a0*/  IMAD R13, R79, 0x2, R3 ;  /* 0x000000024f0d7824 */ /* 0x000fe200078e0203 */
[----:B------:R-:W-:-:S03]  /*a6b0*/  LEA R2, P6, R3, R78, 0x1 ;  /* 0x0000004e03027211 */ /* 0x000fc600078c08ff */
[----:B------:R-:W-:Y:S01]  /*a6c0*/  IMAD R19, R79, 0x2, R13 ;  /* 0x000000024f137824 */ /* 0x000fe200078e020d */
[----:B------:R-:W-:Y:S02]  /*a6d0*/  LEA.HI.X.SX32 R3, R3, R80, 0x1, P6 ;  /* 0x0000005003037211 */ /* 0x000fe400030f0eff */
[----:B------:R-:W-:Y:S01]  /*a6e0*/  LEA R12, P6, R13, R78, 0x1 ;  /* 0x0000004e0d0c7211 */ /* 0x000fe200078c08ff */
[----:B------:R-:W-:-:S03]  /*a6f0*/  IMAD R21, R79, 0x2, R19 ;  /* 0x000000024f157824 */ /* 0x000fc600078e0213 */
[----:B------:R-:W-:Y:S02]  /*a700*/  LEA.HI.X.SX32 R13, R13, R80, 0x1, P6 ;  /* 0x000000500d0d7211 */ /* 0x000fe400030f0eff */
[----:B------:R-:W-:Y:S01]  /*a710*/  LEA R18, P6, R19, R78, 0x1 ;  /* 0x0000004e13127211 */ /* 0x000fe200078c08ff */
[----:B------:R-:W-:-:S03]  /*a720*/  IMAD R23, R79, 0x2, R21 ;  /* 0x000000024f177824 */ /* 0x000fc600078e0215 */
[----:B------:R-:W-:Y:S02]  /*a730*/  LEA.HI.X.SX32 R19, R19, R80, 0x1, P6 ;  /* 0x0000005013137211 */ /* 0x000fe400030f0eff */
[C---:B------:R-:W-:Y:S01]  /*a740*/  LEA R16, P6, R21.reuse, R78, 0x1 ;  /* 0x0000004e15107211 */ /* 0x040fe200078c08ff */
[----:B------:R0:W-:Y:S03]  /*a750*/  @P2 STG.E.U16 desc[UR20][R2.64], R15 ;  /* 0x0000000f02002986 */ /* 0x0001e6000c101514 */
[----:B------:R-:W-:Y:S01]  /*a760*/  LEA.HI.X.SX32 R17, R21, R80, 0x1, P6 ;  /* 0x0000005015117211 */ /* 0x000fe200030f0eff */
[----:B------:R2:W-:Y:S01]  /*a770*/  @P4 STG.E.U16 desc[UR20][R12.64], R14 ;  /* 0x0000000e0c004986 */ /* 0x0005e2000c101514 */
[----:B------:R-:W-:Y:S02]  /*a780*/  ISETP.LT.AND P2, PT, R37, UR15, !P0 ;  /* 0x0000000f25007c0c */ /* 0x000fe4000c741270 */
[----:B0-----:R-:W-:Y:S01]  /*a790*/  LEA R2, P6, R23, R78, 0x1 ;  /* 0x0000004e17027211 */ /* 0x001fe200078c08ff */
[----:B------:R-:W-:Y:S01]  /*a7a0*/  IMAD R15, R79, 0x2, R23 ;  /* 0x000000024f0f7824 */ /* 0x000fe200078e0217 */
[----:B--2---:R-:W-:-:S03]  /*a7b0*/  PRMT R13, R4, 0x7632, R13 ;  /* 0x00007632040d7816 */ /* 0x004fc6000000000d */
[----:B------:R-:W-:Y:S01]  /*a7c0*/  IMAD R21, R79, 0x2, R15 ;  /* 0x000000024f157824 */ /* 0x000fe200078e020f */
[----:B------:R-:W-:Y:S02]  /*a7d0*/  LEA.HI.X.SX32 R3, R23, R80, 0x1, P6 ;  /* 0x0000005017037211 */ /* 0x000fe400030f0eff */
[----:B------:R-:W-:Y:S01]  /*a7e0*/  LEA R12, P6, R15, R78, 0x1 ;  /* 0x0000004e0f0c7211 */ /* 0x000fe200078c08ff */
[----:B------:R0:W-:Y:S01]  /*a7f0*/  @P3 STG.E.U16 desc[UR20][R18.64], R4 ;  /* 0x0000000412003986 */ /* 0x0001e2000c101514 */
[----:B------:R-:W-:-:S03]  /*a800*/  ISETP.LT.AND P4, PT, R36, UR15, !P0 ;  /* 0x0000000f24007c0c */ /* 0x000fc6000c781270 */
[----:B------:R1:W-:Y:S04]  /*a810*/  @P5 STG.E.U16 desc[UR20][R16.64], R13 ;  /* 0x0000000d10005986 */ /* 0x0003e8000c101514 */
[----:B------:R2:W-:Y:S01]  /*a820*/  @P1 STG.E.U16 desc[UR20][R2.64], R5 ;  /* 0x0000000502001986 */ /* 0x0005e2000c101514 */
[----:B0-----:R-:W-:Y:S02]  /*a830*/  PRMT R4, R5, 0x7632, R4 ;  /* 0x0000763205047816 */ /* 0x001fe40000000004 */
[----:B-1----:R-:W-:Y:S02]  /*a840*/  LEA.HI.X.SX32 R13, R15, R80, 0x1, P6 ;  /* 0x000000500f0d7211 */ /* 0x002fe400030f0eff */
[----:B------:R-:W-:-:S04]  /*a850*/  LEA R14, P6, R21, R78, 0x1 ;  /* 0x0000004e150e7211 */ /* 0x000fc800078c08ff */
[----:B------:R-:W-:Y:S01]  /*a860*/  LEA.HI.X.SX32 R15, R21, R80, 0x1, P6 ;  /* 0x00000050150f7211 */ /* 0x000fe200030f0eff */
[----:B------:R0:W-:Y:S04]  /*a870*/  @P2 STG.E.U16 desc[UR20][R12.64], R4 ;  /* 0x000000040c002986 */ /* 0x0001e8000c101514 */
[----:B------:R1:W-:Y:S01]  /*a880*/  @P4 STG.E.U16 desc[UR20][R14.64], R6 ;  /* 0x000000060e004986 */ /* 0x0003e2000c101514 */
[----:B---3--:R-:W-:-:S03]  /*a890*/  ISETP.LT.AND P3, PT, R34, UR15, !P0 ;  /* 0x0000000f22007c0c */ /* 0x008fc6000c761270 */
[----:B------:R-:W3:Y:S01]  /*a8a0*/  LDL.LU R34, [R1+0x78] ;  /* 0x0000780001227983 */ /* 0x000ee20000300800 */
[----:B----4-:R-:W-:-:S03]  /*a8b0*/  ISETP.LT.AND P5, PT, R33, UR15, !P0 ;  /* 0x0000000f21007c0c */ /* 0x010fc6000c7a1270 */
[----:B------:R-:W4:Y:S01]  /*a8c0*/  LDL.LU R33, [R1+0x74] ;  /* 0x0000740001217983 */ /* 0x000f220000300800 */
[----:B-----5:R-:W-:-:S03]  /*a8d0*/  ISETP.LT.AND P2, PT, R32, UR15, !P0 ;  /* 0x0000000f20007c0c */ /* 0x020fc6000c741270 */
[----:B------:R-:W5:Y:S01]  /*a8e0*/  LDL.LU R32, [R1+0x70] ;  /* 0x0000700001207983 */ /* 0x000f620000300800 */
[----:B------:R-:W-:-:S03]  /*a8f0*/  ISETP.LT.AND P4, PT, R20, UR15, !P0 ;  /* 0x0000000f14007c0c */ /* 0x000fc6000c781270 */
[----:B------:R-:W4:Y:S01]  /*a900*/  LDL.LU R20, [R1+0x6c] ;  /* 0x00006c0001147983 */ /* 0x000f220000300800 */
[----:B------:R-:W-:Y:S01]  /*a910*/  IMAD R19, R79, 0x2, R21 ;  /* 0x000000024f137824 */ /* 0x000fe200078e0215 */
[----:B------:R-:W-:Y:S02]  /*a920*/  ISETP.LT.AND P1, PT, R35, UR15, !P0 ;  /* 0x0000000f23007c0c */ /* 0x000fe4000c721270 */
[----:B------:R-:W-:Y:S01]  /*a930*/  PRMT R18, R6, 0x7632, R18 ;  /* 0x0000763206127816 */ /* 0x000fe20000000012 */
[----:B--2---:R-:W-:Y:S01]  /*a940*/  IMAD R3, R79, 0x2, R19 ;  /* 0x000000024f037824 */ /* 0x004fe200078e0213 */
[----:B------:R-:W-:Y:S01]  /*a950*/  LEA R16, P6, R19, R78, 0x1 ;  /* 0x0000004e13107211 */ /* 0x000fe200078c08ff */
[----:B------:R-:W2:Y:S02]  /*a960*/  LDL.LU R23, [R1+0x68] ;  /* 0x0000680001177983 */ /* 0x000ea40000300800 */
[----:B------:R-:W-:Y:S01]  /*a970*/  IMAD R5, R79, 0x2, R3 ;  /* 0x000000024f057824 */ /* 0x000fe200078e0203 */
[----:B------:R-:W-:-:S02]  /*a980*/  LEA.HI.X.SX32 R17, R19, R80, 0x1, P6 ;  /* 0x0000005013117211 */ /* 0x000fc400030f0eff */
[----:B------:R-:W-:Y:S01]  /*a990*/  LEA R2, P6, R3, R78, 0x1 ;  /* 0x0000004e03027211 */ /* 0x000fe200078c08ff */
[----:B0-----:R-:W-:-:S03]  /*a9a0*/  IMAD R13, R79, 0x2, R5 ;  /* 0x000000024f0d7824 */ /* 0x001fc600078e0205 */
[----:B------:R-:W-:Y:S02]  /*a9b0*/  LEA.HI.X.SX32 R3, R3, R80, 0x1, P6 ;  /* 0x0000005003037211 */ /* 0x000fe400030f0eff */
[----:B------:R-:W-:Y:S01]  /*a9c0*/  LEA R4, P6, R5, R78, 0x1 ;  /* 0x0000004e05047211 */ /* 0x000fe200078c08ff */
[----:B-1----:R-:W-:-:S03]  /*a9d0*/  IMAD R15, R79, 0x2, R13 ;  /* 0x000000024f0f7824 */ /* 0x002fc600078e020d */
[----:B------:R-:W-:Y:S02]  /*a9e0*/  LEA.HI.X.SX32 R5, R5, R80, 0x1, P6 ;  /* 0x0000005005057211 */ /* 0x000fe400030f0eff */
[C---:B------:R-:W-:Y:S01]  /*a9f0*/  LEA R12, P6, R13.reuse, R78, 0x1 ;  /* 0x0000004e0d0c7211 */ /* 0x040fe200078c08ff */
[----:B------:R0:W-:Y:S03]  /*aa00*/  @P3 STG.E.U16 desc[UR20][R16.64], R18 ;  /* 0x0000001210003986 */ /* 0x0001e6000c101514 */
[----:B------:R-:W-:Y:S02]  /*aa10*/  LEA.HI.X.SX32 R13, R13, R80, 0x1, P6 ;  /* 0x000000500d0d7211 */ /* 0x000fe400030f0eff */
[----:B------:R-:W-:Y:S02]  /*aa20*/  LEA R14, P6, R15, R78, 0x1 ;  /* 0x0000004e0f0e7211 */ /* 0x000fe400078c08ff */
[----:B------:R-:W-:Y:S01]  /*aa30*/  PRMT R6, R7, 0x7632, R6 ;  /* 0x0000763207067816 */ /* 0x000fe20000000006 */
[----:B------:R1:W-:Y:S01]  /*aa40*/  @P5 STG.E.U16 desc[UR20][R2.64], R7 ;  /* 0x0000000702005986 */ /* 0x0003e2000c101514 */
[----:B0-----:R-:W-:Y:S01]  /*aa50*/  IMAD R17, R79, 0x2, R15 ;  /* 0x000000024f117824 */ /* 0x001fe200078e020f */
[----:B------:R-:W-:-:S02]  /*aa60*/  LEA.HI.X.SX32 R15, R15, R80, 0x1, P6 ;  /* 0x000000500f0f7211 */ /* 0x000fc400030f0eff */
[----:B------:R-:W-:Y:S01]  /*aa70*/  ISETP.LT.AND P3, PT, R22, UR15, !P0 ;  /* 0x0000000f16007c0c */ /* 0x000fe2000c761270 */
[----:B------:R0:W-:Y:S01]  /*aa80*/  @P1 STG.E.U16 desc[UR20][R4.64], R6 ;  /* 0x0000000604001986 */ /* 0x0001e2000c101514 */
[----:B-1----:R-:W-:Y:S01]  /*aa90*/  LEA R2, P6, R17, R78, 0x1 ;  /* 0x0000004e11027211 */ /* 0x002fe200078c08ff */
[----:B------:R-:W-:Y:S02]  /*aaa0*/  IMAD R7, R79, 0x2, R17 ;  /* 0x000000024f077824 */ /* 0x000fe400078e0211 */
[----:B------:R-:W2:Y:S01]  /*aab0*/  LDL.LU R22, [R1+0x64] ;  /* 0x0000640001167983 */ /* 0x000ea20000300800 */
[----:B------:R-:W-:-:S03]  /*aac0*/  LEA.HI.X.SX32 R3, R17, R80, 0x1, P6 ;  /* 0x0000005011037211 */ /* 0x000fc600030f0eff */
[----:B------:R-:W2:Y:S01]  /*aad0*/  LDL.LU R21, [R1+0x60] ;  /* 0x0000600001157983 */ /* 0x000ea20000300800 */
[----:B0-----:R-:W-:-:S03]  /*aae0*/  PRMT R5, R24, 0x7632, R5 ;  /* 0x0000763218057816 */ /* 0x001fc60000000005 */
[----:B------:R-:W2:Y:S01]  /*aaf0*/  LDL.LU R19, [R1+0x5c] ;  /* 0x00005c0001137983 */ /* 0x000ea20000300800 */
[----:B------:R-:W-:-:S03]  /*ab00*/  LEA R4, P6, R7, R78, 0x1 ;  /* 0x0000004e07047211 */ /* 0x000fc600078c08ff */
[----:B------:R-:W-:Y:S01]  /*ab10*/  @P2 STG.E.U16 desc[UR20][R12.64], R24 ;  /* 0x000000180c002986 */ /* 0x000fe2000c101514 */
[----:B------:R-:W-:-:S03]  /*ab20*/  PRMT R16, R25, 0x7632, R16 ;  /* 0x0000763219107816 */ /* 0x000fc60000000010 */
[----:B------:R0:W-:Y:S04]  /*ab30*/  @P4 STG.E.U16 desc[UR20][R14.64], R5 ;  /* 0x000000050e004986 */ /* 0x0001e8000c101514 */
[----:B------:R-:W-:Y:S01]  /*ab40*/  @P3 STG.E.U16 desc[UR20][R2.64], R25 ;  /* 0x0000001902003986 */ /* 0x000fe2000c101514 */
[----:B0-----:R-:W-:Y:S02]  /*ab50*/  LEA.HI.X.SX32 R5, R7, R80, 0x1, P6 ;  /* 0x0000005007057211 */ /* 0x001fe400030f0eff */
[----:B---3--:R-:W-:-:S13]  /*ab60*/  ISETP.LT.AND P5, PT, R34, UR15, !P0 ;  /* 0x0000000f22007c0c */ /* 0x008fda000c7a1270 */
[----:B------:R0:W-:Y:S01]  /*ab70*/  @P5 STG.E.U16 desc[UR20][R4.64], R16 ;  /* 0x0000001004005986 */ /* 0x0001e2000c101514 */
[----:B----4-:R-:W-:-:S03]  /*ab80*/  ISETP.LT.AND P4, PT, R20, UR15, !P0 ;  /* 0x0000000f14007c0c */ /* 0x010fc6000c781270 */
[----:B------:R-:W3:Y:S04]  /*ab90*/  LDL.LU R20, [R1+0x58] ;  /* 0x0000580001147983 */ /* 0x000ee80000300800 */
[----:B------:R-:W4:Y:S04]  /*aba0*/  LDL.LU R18, [R1+0x54] ;  /* 0x0000540001127983 */ /* 0x000f280000300800 */
[----:B0-----:R-:W4:Y:S04]  /*abb0*/  LDL.LU R16, [R1+0x50] ;  /* 0x0000500001107983 */ /* 0x001f280000300800 */
[----:B------:R-:W4:Y:S01]  /*abc0*/  LDL.LU R14, [R1+0x4c] ;  /* 0x00004c00010e7983 */ /* 0x000f220000300800 */
[----:B------:R-:W-:Y:S01]  /*abd0*/  IMAD R17, R79, 0x2, R7 ;  /* 0x000000024f117824 */ /* 0x000fe200078e0207 */
[----:B------:R-:W-:-:S03]  /*abe0*/  ISETP.LT.AND P1, PT, R33, UR15, !P0 ;  /* 0x0000000f21007c0c */ /* 0x000fc6000c721270 */
[----:B------:R-:W-:Y:S01]  /*abf0*/  IMAD R13, R79, 0x2, R17 ;  /* 0x000000024f0d7824 */ /* 0x000fe200078e0211 */
[----:B------:R-:W-:Y:S02]  /*ac00*/  LEA R6, P6, R17, R78, 0x1 ;  /* 0x0000004e11067211 */ /* 0x000fe400078c08ff */
[----:B-----5:R-:W-:Y:S01]  /*ac10*/  ISETP.LT.AND P2, PT, R32, UR15, !P0 ;  /* 0x0000000f20007c0c */ /* 0x020fe2000c741270 */
[----:B------:R-:W-:Y:S01]  /*ac20*/  IMAD R3, R79, 0x2, R13 ;  /* 0x000000024f037824 */ /* 0x000fe200078e020d */
[----:B------:R-:W-:Y:S02]  /*ac30*/  LEA.HI.X.SX32 R7, R17, R80, 0x1, P6 ;  /* 0x0000005011077211 */ /* 0x000fe400030f0eff */
[----:B------:R-:W-:Y:S01]  /*ac40*/  LEA R12, P6, R13, R78, 0x1 ;  /* 0x0000004e0d0c7211 */ /* 0x000fe200078c08ff */
[----:B------:R-:W-:-:S03]  /*ac50*/  IMAD R15, R79, 0x2, R3 ;  /* 0x000000024f0f7824 */ /* 0x000fc600078e0203 */
[----:B------:R-:W-:Y:S02]  /*ac60*/  LEA.HI.X.SX32 R13, R13, R80, 0x1, P6 ;  /* 0x000000500d0d7211 */ /* 0x000fe400030f0eff */
[C---:B------:R-:W-:Y:S01]  /*ac70*/  LEA R2, P6, R3.reuse, R78, 0x1 ;  /* 0x0000004e03027211 */ /* 0x040fe200078c08ff */
[----:B------:R0:W-:Y:S01]  /*ac80*/  @P1 STG.E.U16 desc[UR20][R6.64], R26 ;  /* 0x0000001a06001986 */ /* 0x0001e2000c101514 */
[----:B------:R-:W-:Y:S02]  /*ac90*/  PRMT R5, R26, 0x7632, R5 ;  /* 0x000076321a057816 */ /* 0x000fe40000000005 */
[----:B------:R-:W-:Y:S02]  /*aca0*/  LEA.HI.X.SX32 R3, R3, R80, 0x1, P6 ;  /* 0x0000005003037211 */ /* 0x000fe400030f0eff */
[----:B--2---:R-:W-:Y:S02]  /*acb0*/  ISETP.LT.AND P3, PT, R23, UR15, !P0 ;  /* 0x0000000f17007c0c */ /* 0x004fe4000c761270 */
[----:B------:R-:W-:Y:S01]  /*acc0*/  LEA R4, P6, R15, R78, 0x1 ;  /* 0x0000004e0f047211 */ /* 0x000fe200078c08ff */
[----:B------:R1:W-:Y:S01]  /*acd0*/  @P2 STG.E.U16 desc[UR20][R12.64], R5 ;  /* 0x000000050c002986 */ /* 0x0003e2000c101514 */
[----:B0-----:R-:W-:Y:S01]  /*ace0*/  IMAD R7, R79, 0x2, R15 ;  /* 0x000000024f077824 */ /* 0x001fe200078e020f */
[----:B------:R-:W-:-:S02]  /*acf0*/  ISETP.LT.AND P5, PT, R22, UR15, !P0 ;  /* 0x0000000f16007c0c */ /* 0x000fc4000c7a1270 */
[----:B------:R-:W-:Y:S02]  /*ad00*/  ISETP.LT.AND P1, PT, R21, UR15, !P0 ;  /* 0x0000000f15007c0c */ /* 0x000fe4000c721270 */
[----:B-1----:R-:W-:Y:S01]  /*ad10*/  LEA.HI.X.SX32 R5, R15, R80, 0x1, P6 ;  /* 0x000000500f057211 */ /* 0x002fe200030f0eff */
[----:B------:R-:W-:Y:S01]  /*ad20*/  IMAD R15, R79, 0x2, R7 ;  /* 0x000000024f0f7824 */ /* 0x000fe200078e0207 */
[----:B------:R-:W-:Y:S01]  /*ad30*/  LEA R6, P6, R7, R78, 0x1 ;  /* 0x0000004e07067211 */ /* 0x000fe200078c08ff */
[----:B------:R-:W2:Y:S01]  /*ad40*/  LDL.LU R21, [R1+0x48] ;  /* 0x0000480001157983 */ /* 0x000ea20000300800 */
[----:B------:R-:W-:Y:S02]  /*ad50*/  ISETP.LT.AND P2, PT, R19, UR15, !P0 ;  /* 0x0000000f13007c0c */ /* 0x000fe4000c741270 */
[----:B------:R-:W-:Y:S01]  /*ad60*/  PRMT R13, R27, 0x7632, R13 ;  /* 0x000076321b0d7816 */ /* 0x000fe2000000000d */
[----:B------:R-:W5:Y:S01]  /*ad70*/  LDL.LU R19, [R1+0x44] ;  /* 0x0000440001137983 */ /* 0x000f620000300800 */
[----:B------:R-:W-:-:S02]  /*ad80*/  LEA.HI.X.SX32 R7, R7, R80, 0x1, P6 ;  /* 0x0000005007077211 */ /* 0x000fc400030f0eff */
[C---:B------:R-:W-:Y:S01]  /*ad90*/  LEA R12, P6, R15.reuse, R78, 0x1 ;  /* 0x0000004e0f0c7211 */ /* 0x040fe200078c08ff */
[----:B------:R-:W-:Y:S04]  /*ada0*/  @P4 STG.E.U16 desc[UR20][R2.64], R27 ;  /* 0x0000001b02004986 */ /* 0x000fe8000c101514 */
[----:B------:R0:W-:Y:S04]  /*adb0*/  @P3 STG.E.U16 desc[UR20][R4.64], R13 ;  /* 0x0000000d04003986 */ /* 0x0001e8000c101514 */
[----:B------:R-:W-:Y:S01]  /*adc0*/  @P5 STG.E.U16 desc[UR20][R6.64], R8 ;  /* 0x0000000806005986 */ /* 0x000fe2000c101514 */
[----:B0-----:R-:W-:-:S02]  /*add0*/  LEA.HI.X.SX32 R13, R15, R80, 0x1, P6 ;  /* 0x000000500f0d7211 */ /* 0x001fc400030f0eff */
[----:B------:R-:W-:-:S05]  /*ade0*/  PRMT R5, R8, 0x7632, R5 ;  /* 0x0000763208057816 */ /* 0x000fca0000000005 */
[----:B------:R0:W-:Y:S01]  /*adf0*/  @P1 STG.E.U16 desc[UR20][R12.64], R5 ;  /* 0x000000050c001986 */ /* 0x0001e2000c101514 */
[----:B---3--:R-:W-:Y:S02]  /*ae00*/  ISETP.LT.AND P4, PT, R20, UR15, !P0 ;  /* 0x0000000f14007c0c */ /* 0x008fe4000c781270 */
[----:B----4-:R-:W-:Y:S02]  /*ae10*/  ISETP.LT.AND P3, PT, R18, UR15, !P0 ;  /* 0x0000000f12007c0c */ /* 0x010fe4000c761270 */
[----:B------:R-:W3:Y:S01]  /*ae20*/  LDL.LU R18, [R1+0x40] ;  /* 0x0000400001127983 */ /* 0x000ee20000300800 */
[----:B------:R-:W-:-:S03]  /*ae30*/  ISETP.LT.AND P5, PT, R16, UR15, !P0 ;  /* 0x0000000f10007c0c */ /* 0x000fc6000c7a1270 */
[----:B------:R-:W4:Y:S01]  /*ae40*/  LDL.LU R20, [R1+0x3c] ;  /* 0x00003c0001147983 */ /* 0x000f220000300800 */
[----:B------:R-:W-:-:S03]  /*ae50*/  ISETP.LT.AND P1, PT, R14, UR15, !P0 ;  /* 0x0000000f0e007c0c */ /* 0x000fc6000c721270 */
[----:B------:R-:W4:Y:S04]  /*ae60*/  LDL.LU R16, [R1+0x38] ;  /* 0x0000380001107983 */ /* 0x000f280000300800 */
[----:B------:R-:W4:Y:S01]  /*ae70*/  LDL.LU R14, [R1+0x34] ;  /* 0x00003400010e7983 */ /* 0x000f220000300800 */
[----:B------:R-:W-:-:S04]  /*ae80*/  IMAD R17, R79, 0x2, R15 ;  /* 0x000000024f117824 */ /* 0x000fc800078e020f */
[----:B------:R-:W-:Y:S01]  /*ae90*/  IMAD R15, R79, 0x2, R17 ;  /* 0x000000024f0f7824 */ /* 0x000fe200078e0211 */
[----:B------:R-:W-:-:S04]  /*aea0*/  LEA R2, P6, R17, R78, 0x1 ;  /* 0x0000004e11027211 */ /* 0x000fc800078c08ff */
[----:B------:R-:W-:Y:S01]  /*aeb0*/  LEA.HI.X.SX32 R3, R17, R80, 0x1, P6 ;  /* 0x0000005011037211 */ /* 0x000fe200030f0eff */
[----:B------:R-:W-:Y:S01]  /*aec0*/  IMAD R17, R79, 0x2, R15 ;  /* 0x000000024f117824 */ /* 0x000fe200078e020f */
[----:B------:R-:W-:-:S04]  /*aed0*/  LEA R4, P6, R15, R78, 0x1 ;  /* 0x0000004e0f047211 */ /* 0x000fc800078c08ff */
[----:B0-----:R-:W-:Y:S01]  /*aee0*/  LEA.HI.X.SX32 R5, R15, R80, 0x1, P6 ;  /* 0x000000500f057211 */ /* 0x001fe200030f0eff */
[----:B------:R-:W-:Y:S01]  /*aef0*/  IMAD R15, R79, 0x2, R17 ;  /* 0x000000024f0f7824 */ /* 0x000fe200078e0211 */
[----:B------:R-:W-:Y:S01]  /*af00*/  LEA R6, P6, R17, R78, 0x1 ;  /* 0x0000004e11067211 */ /* 0x000fe200078c08ff */
[----:B------:R0:W-:Y:S01]  /*af10*/  @P2 STG.E.U16 desc[UR20][R2.64], R9 ;  /* 0x0000000902002986 */ /* 0x0001e2000c101514 */
[----:B------:R-:W-:Y:S02]  /*af20*/  PRMT R8, R9, 0x7632, R8 ;  /* 0x0000763209087816 */ /* 0x000fe40000000008 */
[----:B------:R-:W-:Y:S02]  /*af30*/  LEA.HI.X.SX32 R7, R17, R80, 0x1, P6 ;  /* 0x0000005011077211 */ /* 0x000fe400030f0eff */
[----:B------:R-:W-:Y:S01]  /*af40*/  LEA R12, P6, R15, R78, 0x1 ;  /* 0x0000004e0f0c7211 */ /* 0x000fe200078c08ff */
[----:B------:R1:W-:Y:S01]  /*af50*/  @P4 STG.E.U16 desc[UR20][R4.64], R8 ;  /* 0x0000000804004986 */ /* 0x0003e2000c101514 */
[----:B0-----:R-:W-:-:S02]  /*af60*/  IMAD R3, R79, 0x2, R15 ;  /* 0x000000024f037824 */ /* 0x001fc400078e020f */
[----:B------:R-:W-:Y:S02]  /*af70*/  LEA.HI.X.SX32 R13, R15, R80, 0x1, P6 ;  /* 0x000000500f0d7211 */ /* 0x000fe400030f0eff */
[----:B------:R-:W-:Y:S01]  /*af80*/  IMAD R9, R79, 0x2, R3 ;  /* 0x000000024f097824 */ /* 0x000fe200078e0203 */
[----:B------:R-:W-:Y:S02]  /*af90*/  LEA R2, P6, R3, R78, 0x1 ;  /* 0x0000004e03027211 */ /* 0x000fe400078c08ff */
[----:B--2---:R-:W-:Y:S02]  /*afa0*/  ISETP.LT.AND P2, PT, R21, UR15, !P0 ;  /* 0x0000000f15007c0c */ /* 0x004fe4000c741270 */
[----:B-----5:R-:W-:Y:S02]  /*afb0*/  ISETP.LT.AND P4, PT, R19, UR15, !P0 ;  /* 0x0000000f13007c0c */ /* 0x020fe4000c781270 */
[----:B------:R-:W2:Y:S01]  /*afc0*/  LDL.LU R19, [R1+0x30] ;  /* 0x0000300001137983 */ /* 0x000ea20000300800 */
[----:B-1----:R-:W-:-:S02]  /*afd0*/  PRMT R5, R10, 0x7632, R5 ;  /* 0x000076320a057816 */ /* 0x002fc40000000005 */
[----:B------:R-:W-:Y:S02]  /*afe0*/  LEA.HI.X.SX32 R3, R3, R80, 0x1, P6 ;  /* 0x0000005003037211 */ /* 0x000fe400030f0eff */
[----:B------:R-:W-:Y:S01]  /*aff0*/  LEA R4, P6, R9, R78, 0x1 ;  /* 0x0000004e09047211 */ /* 0x000fe200078c08ff */
[----:B------:R0:W-:Y:S04]  /*b000*/  @P3 STG.E.U16 desc[UR20][R6.64], R10 ;  /* 0x0000000a06003986 */ /* 0x0001e8000c101514 */
[----:B------:R1:W-:Y:S04]  /*b010*/  @P5 STG.E.U16 desc[UR20][R12.64], R5 ;  /* 0x000000050c005986 */ /* 0x0003e8000c101514 */
[----:B------:R-:W-:Y:S01]  /*b020*/  @P1 STG.E.U16 desc[UR20][R2.64], R11 ;  /* 0x0000000b02001986 */ /* 0x000fe2000c101514 */
[----:B0-----:R-:W-:-:S02]  /*b030*/  PRMT R10, R11, 0x7632, R10 ;  /* 0x000076320b0a7816 */ /* 0x001fc4000000000a */
[----:B-1----:R-:W-:-:S05]  /*b040*/  LEA.HI.X.SX32 R5, R9, R80, 0x1, P6 ;  /* 0x0000005009057211 */ /* 0x002fca00030f0eff */
[----:B------:R0:W-:Y:S01]  /*b050*/  @P2 STG.E.U16 desc[UR20][R4.64], R10 ;  /* 0x0000000a04002986 */ /* 0x0001e2000c101514 */
[----:B---3--:R-:W-:-:S03]  /*b060*/  ISETP.LT.AND P3, PT, R18, UR15, !P0 ;  /* 0x0000000f12007c0c */ /* 0x008fc6000c761270 */
[----:B------:R-:W3:Y:S04]  /*b070*/  LDL.LU R18, [R1+0x2c] ;  /* 0x00002c0001127983 */ /* 0x000ee80000300800 */
[----:B------:R-:W5:Y:S01]  /*b080*/  LDL.LU R17, [R1+0x28] ;  /* 0x0000280001117983 */ /* 0x000f620000300800 */
[----:B----4-:R-:W-:-:S03]  /*b090*/  ISETP.LT.AND P1, PT, R16, UR15, !P0 ;  /* 0x0000000f10007c0c */ /* 0x010fc6000c721270 */
[----:B------:R-:W4:Y:S01]  /*b0a0*/  LDL.LU R16, [R1+0x24] ;  /* 0x0000240001107983 */ /* 0x000f220000300800 */
[----:B------:R-:W-:-:S03]  /*b0b0*/  ISETP.LT.AND P2, PT, R14, UR15, !P0 ;  /* 0x0000000f0e007c0c */ /* 0x000fc6000c741270 */
[----:B------:R-:W5:Y:S04]  /*b0c0*/  LDL.LU R15, [R1+0x20] ;  /* 0x00002000010f7983 */ /* 0x000f680000300800 */
[----:B------:R-:W5:Y:S01]  /*b0d0*/  LDL.LU R14, [R1+0x1c] ;  /* 0x00001c00010e7983 */ /* 0x000f620000300800 */
[C---:B------:R-:W-:Y:S01]  /*b0e0*/  IMAD R7, R79.reuse, 0x2, R9 ;  /* 0x000000024f077824 */ /* 0x040fe200078e0209 */
[----:B0-----:R-:W-:Y:S02]  /*b0f0*/  PRMT R5, R28, 0x7632, R5 ;  /* 0x000076321c057816 */ /* 0x001fe40000000005 */
[----:B------:R-:W-:Y:S01]  /*b100*/  ISETP.LT.AND P5, PT, R20, UR15, !P0 ;  /* 0x0000000f14007c0c */ /* 0x000fe2000c7a1270 */
[----:B------:R-:W-:Y:S01]  /*b110*/  IMAD R9, R79, 0x2, R7 ;  /* 0x000000024f097824 */ /* 0x000fe200078e0207 */
[----:B------:R-:W-:Y:S01]  /*b120*/  LEA R6, P6, R7, R78, 0x1 ;  /* 0x0000004e07067211 */ /* 0x000fe200078c08ff */
[----:B------:R-:W5:Y:S02]  /*b130*/  LDL.LU R12, [R1+0x18] ;  /* 0x00001800010c7983 */ /* 0x000f640000300800 */
[----:B------:R-:W-:Y:S01]  /*b140*/  IMAD R13, R79, 0x2, R9 ;  /* 0x000000024f0d7824 */ /* 0x000fe200078e0209 */
[----:B------:R-:W-:Y:S01]  /*b150*/  LEA.HI.X.SX32 R7, R7, R80, 0x1, P6 ;  /* 0x0000005007077211 */ /* 0x000fe200030f0eff */
[----:B------:R0:W1:Y:S01]  /*b160*/  LDS.128 R20, [R0+UR9+0x800] ;  /* 0x0008000900147984 */ /* 0x0000620008000c00 */
[----:B------:R-:W-:Y:S01]  /*b170*/  LEA R8, P6, R9, R78, 0x1 ;  /* 0x0000004e09087211 */ /* 0x000fe200078c08ff */
[----:B------:R-:W-:-:S02]  /*b180*/  IMAD R11, R79, 0x2, R13 ;  /* 0x000000024f0b7824 */ /* 0x000fc400078e020d */
[----:B------:R-:W5:Y:S01]  /*b190*/  LDL.LU R10, [R1+0x14] ;  /* 0x00001400010a7983 */ /* 0x000f620000300800 */
[----:B------:R-:W-:Y:S02]  /*b1a0*/  LEA.HI.X.SX32 R9, R9, R80, 0x1, P6 ;  /* 0x0000005009097211 */ /* 0x000fe400030f0eff */
[C---:B------:R-:W-:Y:S01]  /*b1b0*/  LEA R2, P6, R13.reuse, R78, 0x1 ;  /* 0x0000004e0d027211 */ /* 0x040fe200078c08ff */
[----:B------:R-:W-:Y:S03]  /*b1c0*/  @P4 STG.E.U16 desc[UR20][R6.64], R28 ;  /* 0x0000001c06004986 */ /* 0x000fe6000c101514 */
[----:B------:R-:W-:Y:S01]  /*b1d0*/  LEA.HI.X.SX32 R3, R13, R80, 0x1, P6 ;  /* 0x000000500d037211 */ /* 0x000fe200030f0eff */
[----:B------:R-:W-:Y:S01]  /*b1e0*/  IMAD R13, R79, 0x2, R11 ;  /* 0x000000024f0d7824 */ /* 0x000fe200078e020b */
[----:B------:R-:W-:Y:S01]  /*b1f0*/  LEA R4, P6, R11, R78, 0x1 ;  /* 0x0000004e0b047211 */ /* 0x000fe200078c08ff */
[----:B------:R2:W-:Y:S01]  /*b200*/  @P3 STG.E.U16 desc[UR20][R8.64], R5 ;  /* 0x0000000508003986 */ /* 0x0005e2000c101514 */
[----:B0-----:R-:W-:-:S03]  /*b210*/  PRMT R0, R30, 0x7632, R0 ;  /* 0x000076321e007816 */ /* 0x001fc60000000000 */
[----:B------:R-:W-:Y:S01]  /*b220*/  @P5 STG.E.U16 desc[UR20][R2.64], R29 ;  /* 0x0000001d02005986 */ /* 0x000fe2000c101514 */
[----:B--2---:R-:W-:Y:S01]  /*b230*/  LEA.HI.X.SX32 R5, R11, R80, 0x1, P6 ;  /* 0x000000500b057211 */ /* 0x004fe200030f0eff */
[----:B------:R-:W-:Y:S01]  /*b240*/  IMAD R11, R79, 0x2, R13 ;  /* 0x000000024f0b7824 */ /* 0x000fe200078e020d */
[----:B------:R-:W-:Y:S02]  /*b250*/  LEA R6, P6, R13, R78, 0x1 ;  /* 0x0000004e0d067211 */ /* 0x000fe400078c08ff */
[----:B------:R-:W-:Y:S02]  /*b260*/  ISETP.LT.AND P4, PT, R19, UR15, !P0 ;  /* 0x0000000f13007c0c */ /* 0x000fe4000c781270 */
[----:B------:R-:W-:Y:S02]  /*b270*/  PRMT R9, R29, 0x7632, R9 ;  /* 0x000076321d097816 */ /* 0x000fe40000000009 */
[----:B------:R-:W-:Y:S02]  /*b280*/  LEA.HI.X.SX32 R7, R13, R80, 0x1, P6 ;  /* 0x000000500d077211 */ /* 0x000fe400030f0eff */
[C---:B------:R-:W-:Y:S01]  /*b290*/  LEA R8, P6, R11.reuse, R78, 0x1 ;  /* 0x0000004e0b087211 */ /* 0x040fe200078c08ff */
[----:B------:R0:W-:Y:S04]  /*b2a0*/  @P1 STG.E.U16 desc[UR20][R4.64], R9 ;  /* 0x0000000904001986 */ /* 0x0001e8000c101514 */
[----:B------:R2:W-:Y:S01]  /*b2b0*/  @P2 STG.E.U16 desc[UR20][R6.64], R30 ;  /* 0x0000001e06002986 */ /* 0x0005e2000c101514 */
[----:B0-----:R-:W-:-:S05]  /*b2c0*/  LEA.HI.X.SX32 R9, R11, R80, 0x1, P6 ;  /* 0x000000500b097211 */ /* 0x001fca00030f0eff */
[----:B------:R0:W-:Y:S01]  /*b2d0*/  @P4 STG.E.U16 desc[UR20][R8.64], R0 ;  /* 0x0000000008004986 */ /* 0x0001e2000c101514 */
[----:B---3--:R-:W-:-:S03]  /*b2e0*/  ISETP.LT.AND P3, PT, R18, UR15, !P0 ;  /* 0x0000000f12007c0c */ /* 0x008fc6000c761270 */
[----:B------:R-:W3:Y:S01]  /*b2f0*/  LDL.LU R18, [R1+0x10] ;  /* 0x0000100001127983 */ /* 0x000ee20000300800 */
[----:B----4-:R-:W-:-:S03]  /*b300*/  ISETP.LT.AND P1, PT, R16, UR15, !P0 ;  /* 0x0000000f10007c0c */ /* 0x010fc6000c721270 */
[----:B------:R-:W4:Y:S01]  /*b310*/  LDL.LU R16, [R1+0xc] ;  /* 0x00000c0001107983 */ /* 0x000f220000300800 */
[----:B-----5:R-:W-:-:S03]  /*b320*/  ISETP.LT.AND P4, PT, R14, UR15, !P0 ;  /* 0x0000000f0e007c0c */ /* 0x020fc6000c781270 */
[----:B------:R-:W5:Y:S01]  /*b330*/  LDL.LU R14, [R1+0x8] ;  /* 0x00000800010e7983 */ /* 0x000f620000300800 */
[----:B------:R-:W-:Y:S01]  /*b340*/  IMAD R3, R79, 0x2, R11 ;  /* 0x000000024f037824 */ /* 0x000fe200078e020b */
[----:B------:R-:W-:-:S03]  /*b350*/  ISETP.LT.AND P5, PT, R17, UR15, !P0 ;  /* 0x0000000f11007c0c */ /* 0x000fc6000c7a1270 */
[----:B------:R-:W-:Y:S01]  /*b360*/  IMAD R11, R79, 0x2, R3 ;  /* 0x000000024f0b7824 */ /* 0x000fe200078e0203 */
[----:B------:R-:W-:-:S04]  /*b370*/  LEA R2, P6, R3, R78, 0x1 ;  /* 0x0000004e03027211 */ /* 0x000fc800078c08ff */
[----:B------:R-:W-:Y:S01]  /*b380*/  LEA.HI.X.SX32 R3, R3, R80, 0x1, P6 ;  /* 0x0000005003037211 */ /* 0x000fe200030f0eff */
[----:B--2---:R-:W-:Y:S01]  /*b390*/  IMAD R7, R79, 0x2, R11 ;  /* 0x000000024f077824 */ /* 0x004fe200078e020b */
[----:B------:R-:W-:Y:S02]  /*b3a0*/  LEA R4, P6, R11, R78, 0x1 ;  /* 0x0000004e0b047211 */ /* 0x000fe400078c08ff */
[----:B0-----:R-:W-:Y:S02]  /*b3b0*/  PRMT R9, R31, 0x7632, R9 ;  /* 0x000076321f097816 */ /* 0x001fe40000000009 */
[----:B------:R-:W-:Y:S01]  /*b3c0*/  LEA.HI.X.SX32 R5, R11, R80, 0x1, P6 ;  /* 0x000000500b057211 */ /* 0x000fe200030f0eff */
[----:B------:R-:W-:Y:S01]  /*b3d0*/  IMAD R11, R79, 0x2, R7 ;  /* 0x000000024f0b7824 */ /* 0x000fe200078e0207 */
[----:B------:R-:W-:Y:S04]  /*b3e0*/  @P3 STG.E.U16 desc[UR20][R2.64], R31 ;  /* 0x0000001f02003986 */ /* 0x000fe8000c101514 */
[----:B------:R0:W-:Y:S01]  /*b3f0*/  @P5 STG.E.U16 desc[UR20][R4.64], R9 ;  /* 0x0000000904005986 */ /* 0x0001e2000c101514 */
[----:B------:R-:W-:Y:S01]  /*b400*/  LEA R8, P5, R11, R78, 0x1 ;  /* 0x0000004e0b087211 */ /* 0x000fe200078a08ff */
[----:B------:R-:W-:Y:S01]  /*b410*/  IMAD R13, R79, 0x2, R11 ;  /* 0x000000024f0d7824 */ /* 0x000fe200078e020b */
[----:B------:R-:W-:-:S02]  /*b420*/  ISETP.LT.AND P2, PT, R15, UR15, !P0 ;  /* 0x0000000f0f007c0c */ /* 0x000fc4000c741270 */
[----:B------:R-:W-:-:S04]  /*b430*/  LEA R6, P6, R7, R78, 0x1 ;  /* 0x0000004e07067211 */ /* 0x000fc800078c08ff */
[-C--:B------:R-:W-:Y:S02]  /*b440*/  LEA.HI.X.SX32 R7, R7, R80.reuse, 0x1, P6 ;  /* 0x0000005007077211 */ /* 0x080fe400030f0eff */
[----:B0-----:R-:W-:Y:S01]  /*b450*/  LEA.HI.X.SX32 R9, R11, R80, 0x1, P5 ;  /* 0x000000500b097211 */ /* 0x001fe200028f0eff */
[----:B------:R-:W-:Y:S01]  /*b460*/  IMAD R11, R79, 0x2, R13 ;  /* 0x000000024f0b7824 */ /* 0x000fe200078e020d */
[----:B-1----:R-:W-:-:S03]  /*b470*/  PRMT R0, R20, 0x7632, R0 ;  /* 0x0000763214007816 */ /* 0x002fc60000000000 */
[----:B------:R-:W-:Y:S01]  /*b480*/  IMAD R15, R79, 0x2, R11 ;  /* 0x000000024f0f7824 */ /* 0x000fe200078e020b */
[----:B------:R0:W-:Y:S01]  /*b490*/  @P1 STG.E.U16 desc[UR20][R6.64], R20 ;  /* 0x0000001406001986 */ /* 0x0001e2000c101514 */
[-C--:B------:R-:W-:Y:S02]  /*b4a0*/  LEA R2, P1, R13, R78.reuse, 0x1 ;  /* 0x0000004e0d027211 */ /* 0x080fe400078208ff */
[----:B------:R-:W-:Y:S01]  /*b4b0*/  IMAD R17, R79, 0x2, R15 ;  /* 0x000000024f117824 */ /* 0x000fe200078e020f */
[----:B------:R1:W-:Y:S01]  /*b4c0*/  @P2 STG.E.U16 desc[UR20][R8.64], R0 ;  /* 0x0000000008002986 */ /* 0x0003e2000c101514 */
[----:B------:R-:W-:Y:S02]  /*b4d0*/  ISETP.LT.AND P6, PT, R10, UR15, !P0 ;  /* 0x0000000f0a007c0c */ /* 0x000fe4000c7c1270 */
[----:B------:R-:W-:Y:S02]  /*b4e0*/  LEA R4, P2, R11, R78, 0x1 ;  /* 0x0000004e0b047211 */ /* 0x000fe400078408ff */
[----:B------:R-:W-:Y:S01]  /*b4f0*/  LEA.HI.X.SX32 R3, R13, R80, 0x1, P1 ;  /* 0x000000500d037211 */ /* 0x000fe200008f0eff */
[----:B------:R-:W-:Y:S01]  /*b500*/  IMAD R13, R79, 0x2, R17 ;  /* 0x000000024f0d7824 */ /* 0x000fe200078e0211 */
[----:B------:R-:W-:-:S02]  /*b510*/  LEA R10, P5, R15, R78, 0x1 ;  /* 0x0000004e0f0a7211 */ /* 0x000fc400078a08ff */
[----:B0-----:R-:W-:Y:S02]  /*b520*/  LEA R6, P1, R17, R78, 0x1 ;  /* 0x0000004e11067211 */ /* 0x001fe400078208ff */
[----:B------:R-:W-:Y:S02]  /*b530*/  ISETP.LT.AND P3, PT, R12, UR15, !P0 ;  /* 0x0000000f0c007c0c */ /* 0x000fe4000c761270 */
[-C--:B------:R-:W-:Y:S01]  /*b540*/  LEA.HI.X.SX32 R5, R11, R80.reuse, 0x1, P2 ;  /* 0x000000500b057211 */ /* 0x080fe200010f0eff */
[----:B------:R-:W-:Y:S01]  /*b550*/  IMAD R79, R79, 0x2, R13 ;  /* 0x000000024f4f7824 */ /* 0x000fe200078e020d */
[-C--:B------:R-:W-:Y:S02]  /*b560*/  LEA.HI.X.SX32 R11, R15, R80.reuse, 0x1, P5 ;  /* 0x000000500f0b7211 */ /* 0x080fe400028f0eff */
[----:B------:R-:W-:Y:S02]  /*b570*/  LEA.HI.X.SX32 R7, R17, R80, 0x1, P1 ;  /* 0x0000005011077211 */ /* 0x000fe400008f0eff */
[----:B------:R-:W-:Y:S01]  /*b580*/  LEA R12, P5, R13, R78, 0x1 ;  /* 0x0000004e0d0c7211 */ /* 0x000fe200078a08ff */
[----:B------:R0:W-:Y:S01]  /*b590*/  @P4 STG.E.U16 desc[UR20][R2.64], R21 ;  /* 0x0000001502004986 */ /* 0x0001e2000c101514 */
[----:B-1----:R-:W-:-:S02]  /*b5a0*/  PRMT R0, R21, 0x7632, R0 ;  /* 0x0000763215007816 */ /* 0x002fc40000000000 */
[----:B------:R-:W-:Y:S02]  /*b5b0*/  LEA.HI.X.SX32 R13, R13, R80, 0x1, P5 ;  /* 0x000000500d0d7211 */ /* 0x000fe400028f0eff */
[----:B------:R-:W-:Y:S01]  /*b5c0*/  LEA R78, P5, R79, R78, 0x1 ;  /* 0x0000004e4f4e7211 */ /* 0x000fe200078a08ff */
[----:B------:R1:W-:Y:S01]  /*b5d0*/  @P3 STG.E.U16 desc[UR20][R4.64], R0 ;  /* 0x0000000004003986 */ /* 0x0003e2000c101514 */
[----:B------:R-:W-:Y:S02]  /*b5e0*/  PRMT R39, R23, 0x7632, R39 ;  /* 0x0000763217277816 */ /* 0x000fe40000000027 */
[----:B------:R-:W-:Y:S02]  /*b5f0*/  LEA.HI.X.SX32 R79, R79, R80, 0x1, P5 ;  /* 0x000000504f4f7211 */ /* 0x000fe400028f0eff */
[----:B0-----:R-:W-:Y:S01]  /*b600*/  PRMT R3, R22, 0x7632, R3 ;  /* 0x0000763216037816 */ /* 0x001fe20000000003 */
[----:B------:R1:W-:Y:S01]  /*b610*/  @P6 STG.E.U16 desc[UR20][R10.64], R22 ;  /* 0x000000160a006986 */ /* 0x0003e2000c101514 */
[----:B---3--:R-:W-:-:S02]  /*b620*/  ISETP.LT.AND P2, PT, R18, UR15, !P0 ;  /* 0x0000000f12007c0c */ /* 0x008fc4000c741270 */
[----:B----4-:R-:W-:Y:S02]  /*b630*/  ISETP.LT.AND P1, PT, R16, UR15, !P0 ;  /* 0x0000000f10007c0c */ /* 0x010fe4000c721270 */
[----:B-----5:R-:W-:-:S09]  /*b640*/  ISETP.LT.AND P0, PT, R14, UR15, !P0 ;  /* 0x0000000f0e007c0c */ /* 0x020fd2000c701270 */
[----:B------:R1:W-:Y:S04]  /*b650*/  @P2 STG.E.U16 desc[UR20][R6.64], R3 ;  /* 0x0000000306002986 */ /* 0x0003e8000c101514 */
[----:B------:R1:W-:Y:S04]  /*b660*/  @P1 STG.E.U16 desc[UR20][R12.64], R23 ;  /* 0x000000170c001986 */ /* 0x0003e8000c101514 */
[----:B------:R1:W-:Y:S01]  /*b670*/  @P0 STG.E.U16 desc[UR20][R78.64], R39 ;  /* 0x000000274e000986 */ /* 0x0003e2000c101514 */
[----:B------:R-:W-:Y:S06]  /*b680*/  BAR.SYNC.DEFER_BLOCKING 0x0 ;  /* 0x0000000000007b1d */ /* 0x000fec0000010000 */
[----:B------:R-:W-:Y:S05]  /*b690*/  BRA.U UP0, `(.L_x_13) ;  /* 0x0000000100a07547 */ /* 0x000fea000b800000 */
[----:B------:R-:W0:Y:S01]  /*b6a0*/  S2UR UR5, SR_CgaCtaId ;  /* 0x00000000000579c3 */ /* 0x000e220000008800 */
[----:B------:R-:W-:Y:S01]  /*b6b0*/  NOP ;  /* 0x0000000000007918 */ /* 0x000fe20000000000 */
[----:B------:R-:W-:Y:S01]  /*b6c0*/  UMOV UR4, 0x50 ;  /* 0x0000005000047882 */ /* 0x000fe20000000000 */
[----:B-1----:R-:W-:Y:S02]  /*b6d0*/  IMAD.U32 R0, RZ, RZ, UR8 ;  /* 0x00000008ff007e24 */ /* 0x002fe4000f8e00ff */
[----:B------:R-:W-:Y:S02]  /*b6e0*/  IMAD.MOV.U32 R3, RZ, RZ, 0xf ;  /* 0x0000000fff037424 */ /* 0x000fe400078e00ff */
[----:B------:R-:W-:Y:S01]  /*b6f0*/  IMAD.MOV.U32 R7, RZ, RZ, 0x1 ;  /* 0x00000001ff077424 */ /* 0x000fe200078e00ff */
[----:B------:R-:W-:-:S04]  /*b700*/  LOP3.LUT R0, R0, 0xffff, RZ, 0xc0, !PT ;  /* 0x0000ffff00007812 */ /* 0x000fc800078ec0ff */
[----:B------:R-:W-:-:S05]  /*b710*/  SHF.R.U32.HI R0, RZ, 0x5, R0 ;  /* 0x00000005ff007819 */ /* 0x000fca0000011600 */
[----:B------:R-:W-:Y:S01]  /*b720*/  VIADD R2, R0, 0x10 ;  /* 0x0000001000027836 */ /* 0x000fe20000000000 */
[----:B------:R-:W-:Y:S01]  /*b730*/  SHF.L.U32 R0, R3, R0, RZ ;  /* 0x0000000003007219 */ /* 0x000fe200000006ff */
[----:B0-----:R-:W-:-:S03]  /*b740*/  ULEA UR6, UR5, UR4, 0x18 ;  /* 0x0000000405067291 */ /* 0x001fc6000f8ec0ff */
[----:B------:R-:W-:-:S04]  /*b750*/  SHF.L.U32 R3, R7, R2, RZ ;  /* 0x0000000207037219 */ /* 0x000fc800000006ff */
[----:B------:R-:W-:Y:S02]  /*b760*/  LOP3.LUT R0, R3, R0, RZ, 0xfc, !PT ;  /* 0x0000000003007212 */ /* 0x000fe400078efcff */
[----:B------:R-:W0:Y:S02]  /*b770*/  LDS R5, [UR6] ;  /* 0x00000006ff057984 */ /* 0x000e240008000800 */
[C---:B------:R-:W-:Y:S02]  /*b780*/  LOP3.LUT R2, R0.reuse, 0xffff, RZ, 0xc0, !PT ;  /* 0x0000ffff00027812 */ /* 0x040fe400078ec0ff */
[----:B0-----:R-:W-:-:S04]  /*b790*/  LOP3.LUT R3, R0, 0xffff, R5, 0x80, !PT ;  /* 0x0000ffff00037812 */ /* 0x001fc800078e8005 */
[----:B------:R-:W-:-:S13]  /*b7a0*/  ISETP.NE.AND P0, PT, R3, R2, PT ;  /* 0x000000020300720c */ /* 0x000fda0003f05270 */
[----:B------:R-:W-:Y:S05]  /*b7b0*/  @P0 BRA `(.L_x_14) ;  /* 0x0000000000500947 */ /* 0x000fea0003800000 */
[----:B------:R-:W-:Y:S02]  /*b7c0*/  SHF.R.U32.HI R5, RZ, 0x10, R5 ;  /* 0x00000010ff057819 */ /* 0x000fe40000011605 */
[----:B------:R-:W-:-:S04]  /*b7d0*/  SHF.R.U32.HI R2, RZ, 0x10, R0 ;  /* 0x00000010ff027819 */ /* 0x000fc80000011600 */
[----:B------:R-:W-:-:S04]  /*b7e0*/  LOP3.LUT R5, R5, R2, RZ, 0xc0, !PT ;  /* 0x0000000205057212 */ /* 0x000fc800078ec0ff */
[----:B------:R-:W-:-:S13]  /*b7f0*/  ISETP.NE.AND P0, PT, R5, R2, PT ;  /* 0x000000020500720c */ /* 0x000fda0003f05270 */
[----:B------:R-:W-:Y:S05]  /*b800*/  @P0 BRA `(.L_x_15) ;  /* 0x0000000000300947 */ /* 0x000fea0003800000 */
[----:B------:R-:W-:Y:S01]  /*b810*/  R2UR UR4, R0 ;  /* 0x00000000000472ca */ /* 0x000fe200000e0000 */
[----:B------:R-:W-:Y:S01]  /*b820*/  VOTEU.ANY UR5, UPT, PT ;  /* 0x0000000000057886 */ /* 0x000fe200038e0100 */
[----:B------:R-:W0:Y:S01]  /*b830*/  S2R R0, SR_LANEID ;  /* 0x0000000000007919 */ /* 0x000e220000000000 */
[----:B------:R-:W-:-:S10]  /*b840*/  UFLO.U32 UR5, UR5 ;  /* 0x00000005000572bd */ /* 0x000fd400080e0000 */
[----:B------:R-:W-:-:S06]  /*b850*/  ULOP3.LUT UR4, URZ, UR4, URZ, 0x33, !UPT ;  /* 0x00000004ff047292 */ /* 0x000fcc000f8e33ff */
[----:B------:R-:W-:-:S04]  /*b860*/  IMAD.U32 R2, RZ, RZ, UR4 ;  /* 0x00000004ff027e24 */ /* 0x000fc8000f8e00ff */
[----:B------:R-:W1:Y:S02]  /*b870*/  REDUX UR7, R2 ;  /* 0x00000000020773c4 */ /* 0x000e640000000000 */
[----:B------:R2:W-:Y:S01]  /*b880*/  UTCATOMSWS.AND URZ, UR4 ;  /* 0x0000000400ff79e3 */ /* 0x0005e20008000000 */
[----:B0-----:R-:W-:Y:S01]  /*b890*/  ISETP.EQ.U32.AND P0, PT, R0, UR5, PT ;  /* 0x0000000500007c0c */ /* 0x001fe2000bf02070 */
[----:B-1----:R-:W-:-:S12]  /*b8a0*/  IMAD.U32 R0, RZ, RZ, UR7 ;  /* 0x00000007ff007e24 */ /* 0x002fd8000f8e00ff */
[----:B------:R2:W-:Y:S01]  /*b8b0*/  @P0 ATOMS.AND RZ, [UR6], R0 ;  /* 0x00000000ffff098c */ /* 0x0005e2000a800006 */
[----:B------:R-:W-:Y:S05]  /*b8c0*/  BRA `(.L_x_13) ;  /* 0x0000000000147947 */ /* 0x000fea0003800000 */
.L_x_15:
[----:B------:R-:W-:-:S07]  /*b8d0*/  MOV R2, 0xb8f0 ;  /* 0x0000b8f000027802 */ /* 0x000fce0000000f00 */
[----:B------:R-:W-:Y:S05]  /*b8e0*/  CALL.REL.NOINC `($__internal_0_$__cuda_sm10x_tcgen05_guardrail_trap_col_being_dealloced_not_returned_by_alloc) ;  /* 0x00000000002c7944 */ /* 0x000fea0003c00000 */
[----:B------:R-:W-:Y:S05]  /*b8f0*/  BRA `(.L_x_13) ;  /* 0x0000000000087947 */ /* 0x000fea0003800000 */
.L_x_14:
[----:B------:R-:W-:-:S07]  /*b900*/  MOV R2, 0xb920 ;  /* 0x0000b92000027802 */ /* 0x000fce0000000f00 */
[----:B------:R-:W-:Y:S05]  /*b910*/  CALL.REL.NOINC `($__internal_2_$__cuda_sm10x_tcgen05_guardrail_trap_unallocated_columns_being_dealloced) ;  /* 0x0000000000387944 */ /* 0x000fea0003c00000 */
.L_x_13:
[----:B------:R-:W-:Y:S01]  /*b920*/  NOP ;  /* 0x0000000000007918 */ /* 0x000fe20000000000 */
[----:B--2---:R-:W-:Y:S05]  /*b930*/  EXIT ;  /* 0x000000000000794d */ /* 0x004fea0003800000 */
.L_x_8:
[----:B------:R-:W0:Y:S02]  /*b940*/  SYNCS.PHASECHK.TRANS64.TRYWAIT P2, [UR11], R22 ;  /* 0x00000016ff0075a7 */ /* 0x000e24000804110b */
[----:B0-----:R-:W-:Y:S05]  /*b950*/  @!P2 BRA `(.L_x_8) ;  /* 0xfffffffc00f8a947 */ /* 0x001fea000383ffff */
[----:B------:R-:W-:Y:S05]  /*b960*/  BRA `(.L_x_16) ;  /* 0xffffffbc00707947 */ /* 0x000fea000383ffff */
.L_x_12:
[----:B------:R-:W0:Y:S02]  /*b970*/  SYNCS.PHASECHK.TRANS64.TRYWAIT P0, [UR11], R3 ;  /* 0x00000003ff0075a7 */ /* 0x000e24000800110b */
[----:B0-----:R-:W-:Y:S05]  /*b980*/  @!P0 BRA `(.L_x_12) ;  /* 0xfffffffc00f88947 */ /* 0x001fea000383ffff */
[----:B------:R-:W-:Y:S05]  /*b990*/  BRA `(.L_x_11) ;  /* 0xffffffdc00907947 */ /* 0x000fea000383ffff */
        .weak           $__internal_0_$__cuda_sm10x_tcgen05_guardrail_trap_col_being_dealloced_not_returned_by_alloc
        .type           $__internal_0_$__cuda_sm10x_tcgen05_guardrail_trap_col_being_dealloced_not_returned_by_alloc,@function
        .size           $__internal_0_$__cuda_sm10x_tcgen05_guardrail_trap_col_being_dealloced_not_returned_by_alloc,($__internal_1_$__cuda_sm10x_tcgen05_guardrail_trap_phase_invalid_during_alloc - $__internal_0_$__cuda_sm10x_tcgen05_guardrail_trap_col_being_dealloced_not_returned_by_alloc)
$__internal_0_$__cuda_sm10x_tcgen05_guardrail_trap_col_being_dealloced_not_returned_by_alloc:
[----:B------:R-:W-:Y:S05]  /*b9a0*/  BPT.TRAP 0x1 ;  /* 0x000000040000795c */ /* 0x000fea0000300000 */
[----:B------:R-:W-:-:S04]  /*b9b0*/  IMAD.MOV.U32 R3, RZ, RZ, 0x0 ;  /* 0x00000000ff037424 */ /* 0x000fc800078e00ff */
[----:B------:R-:W-:Y:S05]  /*b9c0*/  RET.REL.NODEC R2 `(matmul_kernel) ;  /* 0xffffff44028c7950 */ /* 0x000fea0003c3ffff */
        .weak           $__internal_1_$__cuda_sm10x_tcgen05_guardrail_trap_phase_invalid_during_alloc
        .type           $__internal_1_$__cuda_sm10x_tcgen05_guardrail_trap_phase_invalid_during_alloc,@function
        .size           $__internal_1_$__cuda_sm10x_tcgen05_guardrail_trap_phase_invalid_during_alloc,($__internal_2_$__cuda_sm10x_tcgen05_guardrail_trap_unallocated_columns_being_dealloced - $__internal_1_$__cuda_sm10x_tcgen05_guardrail_trap_phase_invalid_during_alloc)
$__internal_1_$__cuda_sm10x_tcgen05_guardrail_trap_phase_invalid_during_alloc:
[----:B------:R-:W-:Y:S05]  /*b9d0*/  BPT.TRAP 0x1 ;  /* 0x000000040000795c */ /* 0x000fea0000300000 */
[----:B------:R-:W-:-:S04]  /*b9e0*/  IMAD.MOV.U32 R3, RZ, RZ, 0x0 ;  /* 0x00000000ff037424 */ /* 0x000fc800078e00ff */
[----:B------:R-:W-:Y:S05]  /*b9f0*/  RET.REL.NODEC R2 `(matmul_kernel) ;  /* 0xffffff4402807950 */ /* 0x000fea0003c3ffff */
        .weak           $__internal_2_$__cuda_sm10x_tcgen05_guardrail_trap_unallocated_columns_being_dealloced
        .type           $__internal_2_$__cuda_sm10x_tcgen05_guardrail_trap_unallocated_columns_being_dealloced,@function
        .size           $__internal_2_$__cuda_sm10x_tcgen05_guardrail_trap_unallocated_columns_being_dealloced,(.L_x_20 - $__internal_2_$__cuda_sm10x_tcgen05_guardrail_trap_unallocated_columns_being_dealloced)
$__internal_2_$__cuda_sm10x_tcgen05_guardrail_trap_unallocated_columns_being_dealloced:
[----:B------:R-:W-:Y:S05]  /*ba00*/  BPT.TRAP 0x1 ;  /* 0x000000040000795c */ /* 0x000fea0000300000 */
[----:B------:R-:W-:-:S04]  /*ba10*/  IMAD.MOV.U32 R3, RZ, RZ, 0x0 ;  /* 0x00000000ff037424 */ /* 0x000fc800078e00ff */
[----:B------:R-:W-:Y:S05]  /*ba20*/  RET.REL.NODEC R2 `(matmul_kernel) ;  /* 0xffffff4402747950 */ /* 0x000fea0003c3ffff */
.L_x_17:
[----:B------:R-:W-:-:S00]  /*ba30*/  BRA `(.L_x_17) ;  /* 0xfffffffc00fc7947 */ /* 0x000fc0000383ffff */
[----:B------:R-:W-:-:S00]  /*ba40*/  NOP ;  /* 0x0000000000007918 */ /* 0x000fc00000000000 */
        /* <DEDUP_REMOVED lines=11> */
.L_x_20:


//--------------------- .nv.shared.matmul_kernel  --------------------------
	.section	.nv.shared.matmul_kernel,"aw",@nobits
	.sectionflags	@""
	.align	16
	.zero		1024


//--------------------- .nv.shared.reserved.0     --------------------------
	.section	.nv.shared.reserved.0,"aw",@nobits
	.align	8
	.weak		__nv_reservedSMEM_offset_0_alias
	.size		__nv_reservedSMEM_offset_0_alias, 0, 64
	.other		__nv_reservedSMEM_offset_0_alias,@"STO_CUDA_RESERVED_SHARED STV_DEFAULT"
__nv_reservedSMEM_offset_0_alias:
	.zero		0
.nv.shared.reserved.0:
	.zero		64
	.weak		__nv_reservedSMEM_allocation_phase
	.type		__nv_reservedSMEM_allocation_phase,@object
	.size		__nv_reservedSMEM_allocation_phase,(.L_0 - __nv_reservedSMEM_allocation_phase)
__nv_reservedSMEM_allocation_phase:
	.zero		1
.L_0:
	.zero		7
	.weak		__nv_reservedSMEM_devtool_atexit_pc
	.type		__nv_reservedSMEM_devtool_atexit_pc,@object
	.size		__nv_reservedSMEM_devtool_atexit_pc,(__nv_reservedSMEM_allocation_mask - __nv_reservedSMEM_devtool_atexit_pc)
__nv_reservedSMEM_devtool_atexit_pc:
	.zero		8
	.weak		__nv_reservedSMEM_allocation_mask
	.type		__nv_reservedSMEM_allocation_mask,@object
	.size		__nv_reservedSMEM_allocation_mask,(.L_2 - __nv_reservedSMEM_allocation_mask)
__nv_reservedSMEM_allocation_mask:
	.zero		4
.L_2:


//--------------------- .nv.constant0.matmul_kernel --------------------------
	.section	.nv.constant0.matmul_kernel,"a",@progbits
	.sectionflags	@""
	.align	4
.nv.constant0.matmul_kernel:
	.zero		976


//--------------------- SYMBOLS --------------------------

	.type		.nv.reservedSmem.offset0,@object
	.size		.nv.reservedSmem.offset0,0x4
	.type		.nv.reservedSmem.cap,@object
	.size		.nv.reservedSmem.cap,0x4
